	.target	sm_90a

	.elftype	@"ET_EXEC"


//--------------------- .note.nv.tkinfo           --------------------------
	.section	.note.nv.tkinfo,"",@"SHT_NOTE"
	.sectionflags	@"SHF_NOTE_NV_TKINFO"
	.tkinfo
        /*0018*/ 	.word	0x00000002
        /*0030*/ 	.string	""
        /*0030*/ 	.string	"ptxas"
        /*0030*/ 	.string	"Cuda compilation tools, release 13.0, V13.0.88"
        /*0030*/ 	.string	"Build cuda_13.0.r13.0/compiler.36424714_0"
        /*0030*/ 	.string	"-arch sm_90a -m 64 "



//--------------------- .note.nv.cuinfo           --------------------------
	.section	.note.nv.cuinfo,"",@"SHT_NOTE"
	.sectionflags	@"SHF_NOTE_NV_CUINFO"
        /*0018*/ 	.short	0x0002
        /*001a*/ 	.short	0x005a
        /*001c*/ 	.short	0x0082
	.zero		2


//--------------------- .nv.info                  --------------------------
	.section	.nv.info,"",@"SHT_CUDA_INFO"
	.align	4


	//----- nvinfo : EIATTR_REGCOUNT
	.align		4
        /*0000*/ 	.byte	0x04, 0x2f
        /*0002*/ 	.short	(.L_15 - .L_14)
	.align		4
.L_14:
        /*0004*/ 	.word	index@(_ZN7cutlass13device_kernelINS_4gemm6kernel13GemmUniversalIN4cute5tupleIJiiiiEEENS1_10collective13CollectiveMmaINS1_34MainloopSm90TmaGmmaWarpSpecializedILi2ENS5_IJNS4_1CILi1EEESB_SB_EEENS1_32KernelTmaWarpSpecializedPingpongEEENS5_IJNSA_ILi64EEENSA_ILi256EEENSA_ILi128EEEEEENS_10bfloat16_tENS5_IJSB_llEEESJ_SK_NS4_8TiledMMAINS4_8MMA_AtomIJNS4_4SM904GMMA28MMA_64x256x16_F32BF16BF16_SSILNSO_5MajorE1ELSQ_1ELNSO_7ScaleInE1ELSR_1EEEEEENS4_6LayoutISC_NS5_IJNSA_ILi0EEESV_SV_EEEEENS5_IJNS4_10UnderscoreESY_SY_EEEEENS4_13SM90_TMA_LOADENS4_14ComposedLayoutINS4_7SwizzleILi3ELi4ELi3EEENS4_18smem_ptr_flag_bitsILi16EEENSU_INS5_IJSF_NSA_ILi8EEEEEENS5_IJSB_SF_EEEEEEEvNS4_8identityES11_S1B_vS1C_EENS_8epilogue10collective6detail29Sm90TmaWarpSpecializedAdapterINS1F_15DefaultEpilogueISJ_NS5_IJlSB_lEEES1J_NS1E_6thread17LinearCombinationISJ_Li1EffLNS1K_9ScaleType4KindE0ELNS_15FloatRoundStyleE2ESJ_EENS1_15EpilogueDefaultEEEEEvvEEEEvNT_6ParamsE)
        /*0008*/ 	.word	0x000000a8


	//----- nvinfo : EIATTR_FRAME_SIZE
	.align		4
.L_15:
        /*000c*/ 	.byte	0x04, 0x11
        /*000e*/ 	.short	(.L_17 - .L_16)
	.align		4
.L_16:
        /*0010*/ 	.word	index@(_ZN7cutlass13device_kernelINS_4gemm6kernel13GemmUniversalIN4cute5tupleIJiiiiEEENS1_10collective13CollectiveMmaINS1_34MainloopSm90TmaGmmaWarpSpecializedILi2ENS5_IJNS4_1CILi1EEESB_SB_EEENS1_32KernelTmaWarpSpecializedPingpongEEENS5_IJNSA_ILi64EEENSA_ILi256EEENSA_ILi128EEEEEENS_10bfloat16_tENS5_IJSB_llEEESJ_SK_NS4_8TiledMMAINS4_8MMA_AtomIJNS4_4SM904GMMA28MMA_64x256x16_F32BF16BF16_SSILNSO_5MajorE1ELSQ_1ELNSO_7ScaleInE1ELSR_1EEEEEENS4_6LayoutISC_NS5_IJNSA_ILi0EEESV_SV_EEEEENS5_IJNS4_10UnderscoreESY_SY_EEEEENS4_13SM90_TMA_LOADENS4_14ComposedLayoutINS4_7SwizzleILi3ELi4ELi3EEENS4_18smem_ptr_flag_bitsILi16EEENSU_INS5_IJSF_NSA_ILi8EEEEEENS5_IJSB_SF_EEEEEEEvNS4_8identityES11_S1B_vS1C_EENS_8epilogue10collective6detail29Sm90TmaWarpSpecializedAdapterINS1F_15DefaultEpilogueISJ_NS5_IJlSB_lEEES1J_NS1E_6thread17LinearCombinationISJ_Li1EffLNS1K_9ScaleType4KindE0ELNS_15FloatRoundStyleE2ESJ_EENS1_15EpilogueDefaultEEEEEvvEEEEvNT_6ParamsE)
        /*0014*/ 	.word	0x00000000


	//----- nvinfo : EIATTR_MIN_STACK_SIZE
	.align		4
.L_17:
        /*0018*/ 	.byte	0x04, 0x12
        /*001a*/ 	.short	(.L_19 - .L_18)
	.align		4
.L_18:
        /*001c*/ 	.word	index@(_ZN7cutlass13device_kernelINS_4gemm6kernel13GemmUniversalIN4cute5tupleIJiiiiEEENS1_10collective13CollectiveMmaINS1_34MainloopSm90TmaGmmaWarpSpecializedILi2ENS5_IJNS4_1CILi1EEESB_SB_EEENS1_32KernelTmaWarpSpecializedPingpongEEENS5_IJNSA_ILi64EEENSA_ILi256EEENSA_ILi128EEEEEENS_10bfloat16_tENS5_IJSB_llEEESJ_SK_NS4_8TiledMMAINS4_8MMA_AtomIJNS4_4SM904GMMA28MMA_64x256x16_F32BF16BF16_SSILNSO_5MajorE1ELSQ_1ELNSO_7ScaleInE1ELSR_1EEEEEENS4_6LayoutISC_NS5_IJNSA_ILi0EEESV_SV_EEEEENS5_IJNS4_10UnderscoreESY_SY_EEEEENS4_13SM90_TMA_LOADENS4_14ComposedLayoutINS4_7SwizzleILi3ELi4ELi3EEENS4_18smem_ptr_flag_bitsILi16EEENSU_INS5_IJSF_NSA_ILi8EEEEEENS5_IJSB_SF_EEEEEEEvNS4_8identityES11_S1B_vS1C_EENS_8epilogue10collective6detail29Sm90TmaWarpSpecializedAdapterINS1F_15DefaultEpilogueISJ_NS5_IJlSB_lEEES1J_NS1E_6thread17LinearCombinationISJ_Li1EffLNS1K_9ScaleType4KindE0ELNS_15FloatRoundStyleE2ESJ_EENS1_15EpilogueDefaultEEEEEvvEEEEvNT_6ParamsE)
        /*0020*/ 	.word	0x00000000
.L_19:


//--------------------- .nv.compat                --------------------------
	.section	.nv.compat,"",@"SHT_CUDA_COMPAT_INFO"
	.align	4
        /*0000*/ 	.byte	0x02, 0x09, 0x01, 0x00, 0x02, 0x02, 0x04, 0x00, 0x02, 0x05, 0x05, 0x00, 0x03, 0x07, 0x01, 0x01
        /*0010*/ 	.byte	0x02, 0x03, 0x01, 0x00, 0x02, 0x06, 0x01, 0x00, 0x04, 0x0b, 0x08, 0x00, 0x00, 0x00, 0x00, 0x00
        /*0020*/ 	.byte	0x00, 0x00, 0x00, 0x00


//--------------------- .nv.info._ZN7cutlass13device_kernelINS_4gemm6kernel13GemmUniversalIN4cute5tupleIJiiiiEEENS1_10collective13CollectiveMmaINS1_34MainloopSm90TmaGmmaWarpSpecializedILi2ENS5_IJNS4_1CILi1EEESB_SB_EEENS1_32KernelTmaWarpSpecializedPingpongEEENS5_IJNSA_ILi64EEENSA_ILi256EEENSA_ILi128EEEEEENS_10bfloat16_tENS5_IJSB_llEEESJ_SK_NS4_8TiledMMAINS4_8MMA_AtomIJNS4_4SM904GMMA28MMA_64x256x16_F32BF16BF16_SSILNSO_5MajorE1ELSQ_1ELNSO_7ScaleInE1ELSR_1EEEEEENS4_6LayoutISC_NS5_IJNSA_ILi0EEESV_SV_EEEEENS5_IJNS4_10UnderscoreESY_SY_EEEEENS4_13SM90_TMA_LOADENS4_14ComposedLayoutINS4_7SwizzleILi3ELi4ELi3EEENS4_18smem_ptr_flag_bitsILi16EEENSU_INS5_IJSF_NSA_ILi8EEEEEENS5_IJSB_SF_EEEEEEEvNS4_8identityES11_S1B_vS1C_EENS_8epilogue10collective6detail29Sm90TmaWarpSpecializedAdapterINS1F_15DefaultEpilogueISJ_NS5_IJlSB_lEEES1J_NS1E_6thread17LinearCombinationISJ_Li1EffLNS1K_9ScaleType4KindE0ELNS_15FloatRoundStyleE2ESJ_EENS1_15EpilogueDefaultEEEEEvvEEEEvNT_6ParamsE --------------------------
	.section	.nv.info._ZN7cutlass13device_kernelINS_4gemm6kernel13GemmUniversalIN4cute5tupleIJiiiiEEENS1_10collective13CollectiveMmaINS1_34MainloopSm90TmaGmmaWarpSpecializedILi2ENS5_IJNS4_1CILi1EEESB_SB_EEENS1_32KernelTmaWarpSpecializedPingpongEEENS5_IJNSA_ILi64EEENSA_ILi256EEENSA_ILi128EEEEEENS_10bfloat16_tENS5_IJSB_llEEESJ_SK_NS4_8TiledMMAINS4_8MMA_AtomIJNS4_4SM904GMMA28MMA_64x256x16_F32BF16BF16_SSILNSO_5MajorE1ELSQ_1ELNSO_7ScaleInE1ELSR_1EEEEEENS4_6LayoutISC_NS5_IJNSA_ILi0EEESV_SV_EEEEENS5_IJNS4_10UnderscoreESY_SY_EEEEENS4_13SM90_TMA_LOADENS4_14ComposedLayoutINS4_7SwizzleILi3ELi4ELi3EEENS4_18smem_ptr_flag_bitsILi16EEENSU_INS5_IJSF_NSA_ILi8EEEEEENS5_IJSB_SF_EEEEEEEvNS4_8identityES11_S1B_vS1C_EENS_8epilogue10collective6detail29Sm90TmaWarpSpecializedAdapterINS1F_15DefaultEpilogueISJ_NS5_IJlSB_lEEES1J_NS1E_6thread17LinearCombinationISJ_Li1EffLNS1K_9ScaleType4KindE0ELNS_15FloatRoundStyleE2ESJ_EENS1_15EpilogueDefaultEEEEEvvEEEEvNT_6ParamsE,"",@"SHT_CUDA_INFO"
	.sectionflags	@""
	.align	4


	//----- nvinfo : EIATTR_CUDA_API_VERSION
	.align		4
        /*0000*/ 	.byte	0x04, 0x37
        /*0002*/ 	.short	(.L_21 - .L_20)
.L_20:
        /*0004*/ 	.word	0x00000082


	//----- nvinfo : EIATTR_KPARAM_INFO
	.align		4
.L_21:
        /*0008*/ 	.byte	0x04, 0x17
        /*000a*/ 	.short	(.L_23 - .L_22)
.L_22:
        /*000c*/ 	.word	0x00000000
        /*0010*/ 	.short	0x0000
        /*0012*/ 	.short	0x0070
        /*0014*/ 	.byte	0x00, 0xf0, 0x01, 0x10


	//----- nvinfo : EIATTR_SPARSE_MMA_MASK
	.align		4
.L_23:
        /*0018*/ 	.byte	0x03, 0x50
        /*001a*/ 	.short	0x0000


	//----- nvinfo : EIATTR_MAXREG_COUNT
	.align		4
        /*001c*/ 	.byte	0x03, 0x1b
        /*001e*/ 	.short	0x00a8


	//----- nvinfo : EIATTR_NUM_BARRIERS
	.align		4
        /*0020*/ 	.byte	0x02, 0x4c
        /*0022*/ 	.byte	0x01
	.zero		1


	//----- nvinfo : EIATTR_EXTERNS
	.align		4
        /*0024*/ 	.byte	0x04, 0x0f
        /*0026*/ 	.short	(.L_25 - .L_24)


	//   ....[0]....
	.align		4
.L_24:
        /*0028*/ 	.word	index@(__assertfail)


	//----- nvinfo : EIATTR_MERCURY_ISA_VERSION
	.align		4
.L_25:
        /*002c*/ 	.byte	0x03, 0x5f
        /*002e*/ 	.short	0x0101


	//----- nvinfo : EIATTR_INT_WARP_WIDE_INSTR_OFFSETS
	.align		4
        /*0030*/ 	.byte	0x04, 0x31
        /*0032*/ 	.short	(.L_27 - .L_26)


	//   ....[0]....
.L_26:
        /*0034*/ 	.word	0x00000430


	//   ....[1]....
        /*0038*/ 	.word	0x00000450


	//   ....[2]....
        /*003c*/ 	.word	0x000004d0


	//   ....[3]....
        /*0040*/ 	.word	0x000004e0


	//   ....[4]....
        /*0044*/ 	.word	0x000004f0


	//   ....[5]....
        /*0048*/ 	.word	0x00000510


	//   ....[6]....
        /*004c*/ 	.word	0x00000570


	//   ....[7]....
        /*0050*/ 	.word	0x00000590


	//----- nvinfo : EIATTR_COOP_GROUP_MASK_REGIDS
	.align		4
.L_27:
        /*0054*/ 	.byte	0x04, 0x29
        /*0056*/ 	.short	(.L_29 - .L_28)


	//   ....[0]....
.L_28:
        /*0058*/ 	.word	0xffffffff


	//   ....[1]....
        /*005c*/ 	.word	0xffffffff


	//   ....[2]....
        /*0060*/ 	.word	0xffffffff


	//   ....[3]....
        /*0064*/ 	.word	0xffffffff


	//   ....[4]....
        /*0068*/ 	.word	0xffffffff


	//   ....[5]....
        /*006c*/ 	.word	0xffffffff


	//----- nvinfo : EIATTR_COOP_GROUP_INSTR_OFFSETS
	.align		4
.L_29:
        /*0070*/ 	.byte	0x04, 0x28
        /*0072*/ 	.short	(.L_31 - .L_30)


	//   ....[0]....
.L_30:
        /*0074*/ 	.word	0x00000050


	//   ....[1]....
        /*0078*/ 	.word	0x00000080


	//   ....[2]....
        /*007c*/ 	.word	0x00000180


	//   ....[3]....
        /*0080*/ 	.word	0x00000350


	//   ....[4]....
        /*0084*/ 	.word	0x00000390


	//   ....[5]....
        /*0088*/ 	.word	0x000003d0


	//----- nvinfo : EIATTR_REG_RECONFIG
	.align		4
.L_31:
        /*008c*/ 	.byte	0x01, 0x54
	.zero		2


	//----- nvinfo : EIATTR_SYSCALL_OFFSETS
	.align		4
        /*0090*/ 	.byte	0x04, 0x46
        /*0092*/ 	.short	(.L_33 - .L_32)


	//   ....[0]....
.L_32:
        /*0094*/ 	.word	0x00001650


	//----- nvinfo : EIATTR_MBARRIER_INSTR_OFFSETS
	.align		4
.L_33:
        /*0098*/ 	.byte	0x04, 0x39
        /*009a*/ 	.short	(.L_35 - .L_34)


	//   ....[0]....
.L_34:
        /*009c*/ 	.word	0x00000300
        /*00a0*/ 	.word	0x000000ff
        /*00a4*/ 	.word	0x00000000
        /*00a8*/ 	.short	0x0100
        /*00aa*/ 	.byte	0x09
	.zero		1


	//   ....[1]....
        /*00ac*/ 	.word	0x00000310
        /*00b0*/ 	.word	0x000000ff
        /*00b4*/ 	.word	0x00000010
        /*00b8*/ 	.short	0x0100
        /*00ba*/ 	.byte	0x09
	.zero		1


	//   ....[2]....
        /*00bc*/ 	.word	0x00000320
        /*00c0*/ 	.word	0x000000ff
        /*00c4*/ 	.word	0x00000008
        /*00c8*/ 	.short	0x0100
        /*00ca*/ 	.byte	0x09
	.zero		1


	//   ....[3]....
        /*00cc*/ 	.word	0x00000330
        /*00d0*/ 	.word	0x000000ff
        /*00d4*/ 	.word	0x00000018
        /*00d8*/ 	.short	0x0100
        /*00da*/ 	.byte	0x09
	.zero		1


	//   ....[4]....
        /*00dc*/ 	.word	0x000005b0
        /*00e0*/ 	.word	0x000000ff
        /*00e4*/ 	.word	0x00000050
        /*00e8*/ 	.short	0x0100
        /*00ea*/ 	.byte	0x09
	.zero		1


	//   ....[5]....
        /*00ec*/ 	.word	0x000005c0
        /*00f0*/ 	.word	0x000000ff
        /*00f4*/ 	.word	0x00000058
        /*00f8*/ 	.short	0x0100
        /*00fa*/ 	.byte	0x09
	.zero		1


	//   ....[6]....
        /*00fc*/ 	.word	0x00000600
        /*0100*/ 	.word	0x000000ff
        /*0104*/ 	.word	0x00000030
        /*0108*/ 	.short	0x0100
        /*010a*/ 	.byte	0x0a
	.zero		1


	//   ....[7]....
        /*010c*/ 	.word	0x00000620
        /*0110*/ 	.word	0x000000ff
        /*0114*/ 	.word	0x00000038
        /*0118*/ 	.short	0x0100
        /*011a*/ 	.byte	0x0a
	.zero		1


	//   ....[8]....
        /*011c*/ 	.word	0x00000630
        /*0120*/ 	.word	0x000000ff
        /*0124*/ 	.word	0x00000040
        /*0128*/ 	.short	0x0100
        /*012a*/ 	.byte	0x0a
	.zero		1


	//   ....[9]....
        /*012c*/ 	.word	0x00000640
        /*0130*/ 	.word	0x000000ff
        /*0134*/ 	.word	0x00000048
        /*0138*/ 	.short	0x0100
        /*013a*/ 	.byte	0x0a
	.zero		1


	//   ....[10]....
        /*013c*/ 	.word	0x00001530
        /*0140*/ 	.word	0x0000009b
        /*0144*/ 	.word	0x00000000
        /*0148*/ 	.short	0x010a
        /*014a*/ 	.byte	0x2d
	.zero		1


	//   ....[11]....
        /*014c*/ 	.word	0x000016e0
        /*0150*/ 	.word	0x00000003
        /*0154*/ 	.word	0x00000000
        /*0158*/ 	.short	0x010a
        /*015a*/ 	.byte	0x3f
	.zero		1


	//   ....[12]....
        /*015c*/ 	.word	0x00001740
        /*0160*/ 	.word	0x00000003
        /*0164*/ 	.word	0x00000000
        /*0168*/ 	.short	0x010a
        /*016a*/ 	.byte	0x3f
	.zero		1


	//   ....[13]....
        /*016c*/ 	.word	0x00001cc0
        /*0170*/ 	.word	0x000000ff
        /*0174*/ 	.word	0x00000000
        /*0178*/ 	.short	0x010a
        /*017a*/ 	.byte	0x08
	.zero		1


	//   ....[14]....
        /*017c*/ 	.word	0x00001d00
        /*0180*/ 	.word	0x000000ff
        /*0184*/ 	.word	0x00000000
        /*0188*/ 	.short	0x010a
        /*018a*/ 	.byte	0x08
	.zero		1


	//   ....[15]....
        /*018c*/ 	.word	0x000021a0
        /*0190*/ 	.word	0x000000ff
        /*0194*/ 	.word	0x00000000
        /*0198*/ 	.short	0x0101
        /*019a*/ 	.byte	0x08
	.zero		1


	//   ....[16]....
        /*019c*/ 	.word	0x00002290
        /*01a0*/ 	.word	0x0000009c
        /*01a4*/ 	.word	0x00000000
        /*01a8*/ 	.short	0x0101
        /*01aa*/ 	.byte	0x2e
	.zero		1


	//   ....[17]....
        /*01ac*/ 	.word	0x00002360
        /*01b0*/ 	.word	0x000000ff
        /*01b4*/ 	.word	0x00000000
        /*01b8*/ 	.short	0x0101
        /*01ba*/ 	.byte	0x04
	.zero		1


	//   ....[18]....
        /*01bc*/ 	.word	0x00002410
        /*01c0*/ 	.word	0x0000009b
        /*01c4*/ 	.word	0x00000010
        /*01c8*/ 	.short	0x010a
        /*01ca*/ 	.byte	0x2d
	.zero		1


	//   ....[19]....
        /*01cc*/ 	.word	0x0000a200
        /*01d0*/ 	.word	0x0000009e
        /*01d4*/ 	.word	0x00000000
        /*01d8*/ 	.short	0x0101
        /*01da*/ 	.byte	0x2e
	.zero		1


	//   ....[20]....
        /*01dc*/ 	.word	0x0000ac20
        /*01e0*/ 	.word	0x00000007
        /*01e4*/ 	.word	0x00000010
        /*01e8*/ 	.short	0x010a
        /*01ea*/ 	.byte	0x3f
	.zero		1


	//   ....[21]....
        /*01ec*/ 	.word	0x0000b0a0
        /*01f0*/ 	.word	0x00000003
        /*01f4*/ 	.word	0x00000058
        /*01f8*/ 	.short	0x0101
        /*01fa*/ 	.byte	0x3f
	.zero		1


	//   ....[22]....
        /*01fc*/ 	.word	0x0000b810
        /*0200*/ 	.word	0x00000007
        /*0204*/ 	.word	0x00000000
        /*0208*/ 	.short	0x010a
        /*020a*/ 	.byte	0x3f
	.zero		1


	//   ....[23]....
        /*020c*/ 	.word	0x0000b890
        /*0210*/ 	.word	0x00000003
        /*0214*/ 	.word	0x00000000
        /*0218*/ 	.short	0x010a
        /*021a*/ 	.byte	0x3f
	.zero		1


	//   ....[24]....
        /*021c*/ 	.word	0x0000b8f0
        /*0220*/ 	.word	0x0000009d
        /*0224*/ 	.word	0x00000000
        /*0228*/ 	.short	0x010a
        /*022a*/ 	.byte	0x3f
	.zero		1


	//   ....[25]....
        /*022c*/ 	.word	0x0000b940
        /*0230*/ 	.word	0x00000003
        /*0234*/ 	.word	0x00000000
        /*0238*/ 	.short	0x010a
        /*023a*/ 	.byte	0x3f
	.zero		1


	//   ....[26]....
        /*023c*/ 	.word	0x0000b9a0
        /*0240*/ 	.word	0x00000004
        /*0244*/ 	.word	0x00000000
        /*0248*/ 	.short	0x010a
        /*024a*/ 	.byte	0x3f
	.zero		1


	//   ....[27]....
        /*024c*/ 	.word	0x0000b9f0
        /*0250*/ 	.word	0x0000009d
        /*0254*/ 	.word	0x00000010
        /*0258*/ 	.short	0x010a
        /*025a*/ 	.byte	0x3f
	.zero		1


	//   ....[28]....
        /*025c*/ 	.word	0x0000bac0
        /*0260*/ 	.word	0x00000007
        /*0264*/ 	.word	0x00000010
        /*0268*/ 	.short	0x010a
        /*026a*/ 	.byte	0x3f
	.zero		1


	//   ....[29]....
        /*026c*/ 	.word	0x0000bb90
        /*0270*/ 	.word	0x00000007
        /*0274*/ 	.word	0x00000000
        /*0278*/ 	.short	0x010a
        /*027a*/ 	.byte	0x3f
	.zero		1


	//----- nvinfo : EIATTR_NUM_MBARRIERS
	.align		4
.L_35:
        /*027c*/ 	.byte	0x03, 0x38
        /*027e*/ 	.short	0x000a


	//----- nvinfo : EIATTR_EXIT_INSTR_OFFSETS
	.align		4
        /*0280*/ 	.byte	0x04, 0x1c
        /*0282*/ 	.short	(.L_37 - .L_36)


	//   ....[0]....
.L_36:
        /*0284*/ 	.word	0x00001200


	//   ....[1]....
        /*0288*/ 	.word	0x00001260


	//   ....[2]....
        /*028c*/ 	.word	0x0000a910


	//   ....[3]....
        /*0290*/ 	.word	0x0000a940


	//   ....[4]....
        /*0294*/ 	.word	0x0000b8e0


	//----- nvinfo : EIATTR_MAX_THREADS
	.align		4
.L_37:
        /*0298*/ 	.byte	0x04, 0x05
        /*029a*/ 	.short	(.L_39 - .L_38)
.L_38:
        /*029c*/ 	.word	0x00000180
        /*02a0*/ 	.word	0x00000001
        /*02a4*/ 	.word	0x00000001


	//----- nvinfo : EIATTR_CRS_STACK_SIZE
	.align		4
.L_39:
        /*02a8*/ 	.byte	0x04, 0x1e
        /*02aa*/ 	.short	(.L_41 - .L_40)
.L_40:
        /*02ac*/ 	.word	0x00000000


	//----- nvinfo : EIATTR_CBANK_PARAM_SIZE
	.align		4
.L_41:
        /*02b0*/ 	.byte	0x03, 0x19
        /*02b2*/ 	.short	0x0470


	//----- nvinfo : EIATTR_PARAM_CBANK
	.align		4
        /*02b4*/ 	.byte	0x04, 0x0a
        /*02b6*/ 	.short	(.L_43 - .L_42)
	.align		4
.L_42:
        /*02b8*/ 	.word	index@(.nv.constant0._ZN7cutlass13device_kernelINS_4gemm6kernel13GemmUniversalIN4cute5tupleIJiiiiEEENS1_10collective13CollectiveMmaINS1_34MainloopSm90TmaGmmaWarpSpecializedILi2ENS5_IJNS4_1CILi1EEESB_SB_EEENS1_32KernelTmaWarpSpecializedPingpongEEENS5_IJNSA_ILi64EEENSA_ILi256EEENSA_ILi128EEEEEENS_10bfloat16_tENS5_IJSB_llEEESJ_SK_NS4_8TiledMMAINS4_8MMA_AtomIJNS4_4SM904GMMA28MMA_64x256x16_F32BF16BF16_SSILNSO_5MajorE1ELSQ_1ELNSO_7ScaleInE1ELSR_1EEEEEENS4_6LayoutISC_NS5_IJNSA_ILi0EEESV_SV_EEEEENS5_IJNS4_10UnderscoreESY_SY_EEEEENS4_13SM90_TMA_LOADENS4_14ComposedLayoutINS4_7SwizzleILi3ELi4ELi3EEENS4_18smem_ptr_flag_bitsILi16EEENSU_INS5_IJSF_NSA_ILi8EEEEEENS5_IJSB_SF_EEEEEEEvNS4_8identityES11_S1B_vS1C_EENS_8epilogue10collective6detail29Sm90TmaWarpSpecializedAdapterINS1F_15DefaultEpilogueISJ_NS5_IJlSB_lEEES1J_NS1E_6thread17LinearCombinationISJ_Li1EffLNS1K_9ScaleType4KindE0ELNS_15FloatRoundStyleE2ESJ_EENS1_15EpilogueDefaultEEEEEvvEEEEvNT_6ParamsE)
        /*02bc*/ 	.short	0x0210
        /*02be*/ 	.short	0x0470


	//----- nvinfo : EIATTR_SW_WAR
	.align		4
.L_43:
        /*02c0*/ 	.byte	0x04, 0x36
        /*02c2*/ 	.short	(.L_45 - .L_44)
.L_44:
        /*02c4*/ 	.word	0x00000008
.L_45:


//--------------------- .nv.callgraph             --------------------------
	.section	.nv.callgraph,"",@"SHT_CUDA_CALLGRAPH"
	.align	4
	.sectionentsize	8
	.align		4
        /*0000*/ 	.word	0x00000000
	.align		4
        /*0004*/ 	.word	0xffffffff
	.align		4
        /*0008*/ 	.word	index@(_ZN7cutlass13device_kernelINS_4gemm6kernel13GemmUniversalIN4cute5tupleIJiiiiEEENS1_10collective13CollectiveMmaINS1_34MainloopSm90TmaGmmaWarpSpecializedILi2ENS5_IJNS4_1CILi1EEESB_SB_EEENS1_32KernelTmaWarpSpecializedPingpongEEENS5_IJNSA_ILi64EEENSA_ILi256EEENSA_ILi128EEEEEENS_10bfloat16_tENS5_IJSB_llEEESJ_SK_NS4_8TiledMMAINS4_8MMA_AtomIJNS4_4SM904GMMA28MMA_64x256x16_F32BF16BF16_SSILNSO_5MajorE1ELSQ_1ELNSO_7ScaleInE1ELSR_1EEEEEENS4_6LayoutISC_NS5_IJNSA_ILi0EEESV_SV_EEEEENS5_IJNS4_10UnderscoreESY_SY_EEEEENS4_13SM90_TMA_LOADENS4_14ComposedLayoutINS4_7SwizzleILi3ELi4ELi3EEENS4_18smem_ptr_flag_bitsILi16EEENSU_INS5_IJSF_NSA_ILi8EEEEEENS5_IJSB_SF_EEEEEEEvNS4_8identityES11_S1B_vS1C_EENS_8epilogue10collective6detail29Sm90TmaWarpSpecializedAdapterINS1F_15DefaultEpilogueISJ_NS5_IJlSB_lEEES1J_NS1E_6thread17LinearCombinationISJ_Li1EffLNS1K_9ScaleType4KindE0ELNS_15FloatRoundStyleE2ESJ_EENS1_15EpilogueDefaultEEEEEvvEEEEvNT_6ParamsE)
	.align		4
        /*000c*/ 	.word	index@(__assertfail)
	.align		4
        /*0010*/ 	.word	0x00000000
	.align		4
        /*0014*/ 	.word	0xfffffffe
	.align		4
        /*0018*/ 	.word	0x00000000
	.align		4
        /*001c*/ 	.word	0xfffffffd
	.align		4
        /*0020*/ 	.word	0x00000000
	.align		4
        /*0024*/ 	.word	0xfffffffc


//--------------------- .nv.constant4             --------------------------
	.section	.nv.constant4,"a",@progbits
	.align	8
	.align		8
.nv.constant4:
        /*0000*/ 	.dword	__assertfail
	.align		8
        /*0008*/ 	.dword	__unnamed_1
	.align		8
        /*0010*/ 	.dword	_ZN40_INTERNAL_fa501376_4_k_cu_846269c7_207914cuda3std3__45__cpo5beginE
	.align		8
        /*0018*/ 	.dword	_ZN40_INTERNAL_fa501376_4_k_cu_846269c7_207914cuda3std3__45__cpo3endE
	.align		8
        /*0020*/ 	.dword	_ZN40_INTERNAL_fa501376_4_k_cu_846269c7_207914cuda3std3__45__cpo6cbeginE
	.align		8
        /*0028*/ 	.dword	_ZN40_INTERNAL_fa501376_4_k_cu_846269c7_207914cuda3std3__45__cpo4cendE
	.align		8
        /*0030*/ 	.dword	_ZN40_INTERNAL_fa501376_4_k_cu_846269c7_207914cuda3std3__442_GLOBAL__N__fa501376_4_k_cu_846269c7_207916ignoreE
	.align		8
        /*0038*/ 	.dword	_ZN40_INTERNAL_fa501376_4_k_cu_846269c7_207914cuda3std3__419piecewise_constructE
	.align		8
        /*0040*/ 	.dword	_ZN40_INTERNAL_fa501376_4_k_cu_846269c7_207914cuda3std3__48in_placeE
	.align		8
        /*0048*/ 	.dword	_ZN40_INTERNAL_fa501376_4_k_cu_846269c7_207914cuda3std6ranges3__45__cpo4swapE
	.align		8
        /*0050*/ 	.dword	_ZN40_INTERNAL_fa501376_4_k_cu_846269c7_207914cuda3std6ranges3__45__cpo9iter_moveE
	.align		8
        /*0058*/ 	.dword	_ZN40_INTERNAL_fa501376_4_k_cu_846269c7_207914cute7productE
	.align		8
        /*0060*/ 	.dword	_ZN40_INTERNAL_fa501376_4_k_cu_846269c7_207914cute1_E
	.align		8
        /*0068*/ 	.dword	$str$22
	.align		8
        /*0070*/ 	.dword	$str$23


//--------------------- .text._ZN7cutlass13device_kernelINS_4gemm6kernel13GemmUniversalIN4cute5tupleIJiiiiEEENS1_10collective13CollectiveMmaINS1_34MainloopSm90TmaGmmaWarpSpecializedILi2ENS5_IJNS4_1CILi1EEESB_SB_EEENS1_32KernelTmaWarpSpecializedPingpongEEENS5_IJNSA_ILi64EEENSA_ILi256EEENSA_ILi128EEEEEENS_10bfloat16_tENS5_IJSB_llEEESJ_SK_NS4_8TiledMMAINS4_8MMA_AtomIJNS4_4SM904GMMA28MMA_64x256x16_F32BF16BF16_SSILNSO_5MajorE1ELSQ_1ELNSO_7ScaleInE1ELSR_1EEEEEENS4_6LayoutISC_NS5_IJNSA_ILi0EEESV_SV_EEEEENS5_IJNS4_10UnderscoreESY_SY_EEEEENS4_13SM90_TMA_LOADENS4_14ComposedLayoutINS4_7SwizzleILi3ELi4ELi3EEENS4_18smem_ptr_flag_bitsILi16EEENSU_INS5_IJSF_NSA_ILi8EEEEEENS5_IJSB_SF_EEEEEEEvNS4_8identityES11_S1B_vS1C_EENS_8epilogue10collective6detail29Sm90TmaWarpSpecializedAdapterINS1F_15DefaultEpilogueISJ_NS5_IJlSB_lEEES1J_NS1E_6thread17LinearCombinationISJ_Li1EffLNS1K_9ScaleType4KindE0ELNS_15FloatRoundStyleE2ESJ_EENS1_15EpilogueDefaultEEEEEvvEEEEvNT_6ParamsE --------------------------
	.section	.text._ZN7cutlass13device_kernelINS_4gemm6kernel13GemmUniversalIN4cute5tupleIJiiiiEEENS1_10collective13CollectiveMmaINS1_34MainloopSm90TmaGmmaWarpSpecializedILi2ENS5_IJNS4_1CILi1EEESB_SB_EEENS1_32KernelTmaWarpSpecializedPingpongEEENS5_IJNSA_ILi64EEENSA_ILi256EEENSA_ILi128EEEEEENS_10bfloat16_tENS5_IJSB_llEEESJ_SK_NS4_8TiledMMAINS4_8MMA_AtomIJNS4_4SM904GMMA28MMA_64x256x16_F32BF16BF16_SSILNSO_5MajorE1ELSQ_1ELNSO_7ScaleInE1ELSR_1EEEEEENS4_6LayoutISC_NS5_IJNSA_ILi0EEESV_SV_EEEEENS5_IJNS4_10UnderscoreESY_SY_EEEEENS4_13SM90_TMA_LOADENS4_14ComposedLayoutINS4_7SwizzleILi3ELi4ELi3EEENS4_18smem_ptr_flag_bitsILi16EEENSU_INS5_IJSF_NSA_ILi8EEEEEENS5_IJSB_SF_EEEEEEEvNS4_8identityES11_S1B_vS1C_EENS_8epilogue10collective6detail29Sm90TmaWarpSpecializedAdapterINS1F_15DefaultEpilogueISJ_NS5_IJlSB_lEEES1J_NS1E_6thread17LinearCombinationISJ_Li1EffLNS1K_9ScaleType4KindE0ELNS_15FloatRoundStyleE2ESJ_EENS1_15EpilogueDefaultEEEEEvvEEEEvNT_6ParamsE,"ax",@progbits
	.align	128
.text._ZN7cutlass13device_kernelINS_4gemm6kernel13GemmUniversalIN4cute5tupleIJiiiiEEENS1_10collective13CollectiveMmaINS1_34MainloopSm90TmaGmmaWarpSpecializedILi2ENS5_IJNS4_1CILi1EEESB_SB_EEENS1_32KernelTmaWarpSpecializedPingpongEEENS5_IJNSA_ILi64EEENSA_ILi256EEENSA_ILi128EEEEEENS_10bfloat16_tENS5_IJSB_llEEESJ_SK_NS4_8TiledMMAINS4_8MMA_AtomIJNS4_4SM904GMMA28MMA_64x256x16_F32BF16BF16_SSILNSO_5MajorE1ELSQ_1ELNSO_7ScaleInE1ELSR_1EEEEEENS4_6LayoutISC_NS5_IJNSA_ILi0EEESV_SV_EEEEENS5_IJNS4_10UnderscoreESY_SY_EEEEENS4_13SM90_TMA_LOADENS4_14ComposedLayoutINS4_7SwizzleILi3ELi4ELi3EEENS4_18smem_ptr_flag_bitsILi16EEENSU_INS5_IJSF_NSA_ILi8EEEEEENS5_IJSB_SF_EEEEEEEvNS4_8identityES11_S1B_vS1C_EENS_8epilogue10collective6detail29Sm90TmaWarpSpecializedAdapterINS1F_15DefaultEpilogueISJ_NS5_IJlSB_lEEES1J_NS1E_6thread17LinearCombinationISJ_Li1EffLNS1K_9ScaleType4KindE0ELNS_15FloatRoundStyleE2ESJ_EENS1_15EpilogueDefaultEEEEEvvEEEEvNT_6ParamsE:
        .type           _ZN7cutlass13device_kernelINS_4gemm6kernel13GemmUniversalIN4cute5tupleIJiiiiEEENS1_10collective13CollectiveMmaINS1_34MainloopSm90TmaGmmaWarpSpecializedILi2ENS5_IJNS4_1CILi1EEESB_SB_EEENS1_32KernelTmaWarpSpecializedPingpongEEENS5_IJNSA_ILi64EEENSA_ILi256EEENSA_ILi128EEEEEENS_10bfloat16_tENS5_IJSB_llEEESJ_SK_NS4_8TiledMMAINS4_8MMA_AtomIJNS4_4SM904GMMA28MMA_64x256x16_F32BF16BF16_SSILNSO_5MajorE1ELSQ_1ELNSO_7ScaleInE1ELSR_1EEEEEENS4_6LayoutISC_NS5_IJNSA_ILi0EEESV_SV_EEEEENS5_IJNS4_10UnderscoreESY_SY_EEEEENS4_13SM90_TMA_LOADENS4_14ComposedLayoutINS4_7SwizzleILi3ELi4ELi3EEENS4_18smem_ptr_flag_bitsILi16EEENSU_INS5_IJSF_NSA_ILi8EEEEEENS5_IJSB_SF_EEEEEEEvNS4_8identityES11_S1B_vS1C_EENS_8epilogue10collective6detail29Sm90TmaWarpSpecializedAdapterINS1F_15DefaultEpilogueISJ_NS5_IJlSB_lEEES1J_NS1E_6thread17LinearCombinationISJ_Li1EffLNS1K_9ScaleType4KindE0ELNS_15FloatRoundStyleE2ESJ_EENS1_15EpilogueDefaultEEEEEvvEEEEvNT_6ParamsE,@function
        .size           _ZN7cutlass13device_kernelINS_4gemm6kernel13GemmUniversalIN4cute5tupleIJiiiiEEENS1_10collective13CollectiveMmaINS1_34MainloopSm90TmaGmmaWarpSpecializedILi2ENS5_IJNS4_1CILi1EEESB_SB_EEENS1_32KernelTmaWarpSpecializedPingpongEEENS5_IJNSA_ILi64EEENSA_ILi256EEENSA_ILi128EEEEEENS_10bfloat16_tENS5_IJSB_llEEESJ_SK_NS4_8TiledMMAINS4_8MMA_AtomIJNS4_4SM904GMMA28MMA_64x256x16_F32BF16BF16_SSILNSO_5MajorE1ELSQ_1ELNSO_7ScaleInE1ELSR_1EEEEEENS4_6LayoutISC_NS5_IJNSA_ILi0EEESV_SV_EEEEENS5_IJNS4_10UnderscoreESY_SY_EEEEENS4_13SM90_TMA_LOADENS4_14ComposedLayoutINS4_7SwizzleILi3ELi4ELi3EEENS4_18smem_ptr_flag_bitsILi16EEENSU_INS5_IJSF_NSA_ILi8EEEEEENS5_IJSB_SF_EEEEEEEvNS4_8identityES11_S1B_vS1C_EENS_8epilogue10collective6detail29Sm90TmaWarpSpecializedAdapterINS1F_15DefaultEpilogueISJ_NS5_IJlSB_lEEES1J_NS1E_6thread17LinearCombinationISJ_Li1EffLNS1K_9ScaleType4KindE0ELNS_15FloatRoundStyleE2ESJ_EENS1_15EpilogueDefaultEEEEEvvEEEEvNT_6ParamsE,(.L_x_320 - _ZN7cutlass13device_kernelINS_4gemm6kernel13GemmUniversalIN4cute5tupleIJiiiiEEENS1_10collective13CollectiveMmaINS1_34MainloopSm90TmaGmmaWarpSpecializedILi2ENS5_IJNS4_1CILi1EEESB_SB_EEENS1_32KernelTmaWarpSpecializedPingpongEEENS5_IJNSA_ILi64EEENSA_ILi256EEENSA_ILi128EEEEEENS_10bfloat16_tENS5_IJSB_llEEESJ_SK_NS4_8TiledMMAINS4_8MMA_AtomIJNS4_4SM904GMMA28MMA_64x256x16_F32BF16BF16_SSILNSO_5MajorE1ELSQ_1ELNSO_7ScaleInE1ELSR_1EEEEEENS4_6LayoutISC_NS5_IJNSA_ILi0EEESV_SV_EEEEENS5_IJNS4_10UnderscoreESY_SY_EEEEENS4_13SM90_TMA_LOADENS4_14ComposedLayoutINS4_7SwizzleILi3ELi4ELi3EEENS4_18smem_ptr_flag_bitsILi16EEENSU_INS5_IJSF_NSA_ILi8EEEEEENS5_IJSB_SF_EEEEEEEvNS4_8identityES11_S1B_vS1C_EENS_8epilogue10collective6detail29Sm90TmaWarpSpecializedAdapterINS1F_15DefaultEpilogueISJ_NS5_IJlSB_lEEES1J_NS1E_6thread17LinearCombinationISJ_Li1EffLNS1K_9ScaleType4KindE0ELNS_15FloatRoundStyleE2ESJ_EENS1_15EpilogueDefaultEEEEEvvEEEEvNT_6ParamsE)
        .other          _ZN7cutlass13device_kernelINS_4gemm6kernel13GemmUniversalIN4cute5tupleIJiiiiEEENS1_10collective13CollectiveMmaINS1_34MainloopSm90TmaGmmaWarpSpecializedILi2ENS5_IJNS4_1CILi1EEESB_SB_EEENS1_32KernelTmaWarpSpecializedPingpongEEENS5_IJNSA_ILi64EEENSA_ILi256EEENSA_ILi128EEEEEENS_10bfloat16_tENS5_IJSB_llEEESJ_SK_NS4_8TiledMMAINS4_8MMA_AtomIJNS4_4SM904GMMA28MMA_64x256x16_F32BF16BF16_SSILNSO_5MajorE1ELSQ_1ELNSO_7ScaleInE1ELSR_1EEEEEENS4_6LayoutISC_NS5_IJNSA_ILi0EEESV_SV_EEEEENS5_IJNS4_10UnderscoreESY_SY_EEEEENS4_13SM90_TMA_LOADENS4_14ComposedLayoutINS4_7SwizzleILi3ELi4ELi3EEENS4_18smem_ptr_flag_bitsILi16EEENSU_INS5_IJSF_NSA_ILi8EEEEEENS5_IJSB_SF_EEEEEEEvNS4_8identityES11_S1B_vS1C_EENS_8epilogue10collective6detail29Sm90TmaWarpSpecializedAdapterINS1F_15DefaultEpilogueISJ_NS5_IJlSB_lEEES1J_NS1E_6thread17LinearCombinationISJ_Li1EffLNS1K_9ScaleType4KindE0ELNS_15FloatRoundStyleE2ESJ_EENS1_15EpilogueDefaultEEEEEvvEEEEvNT_6ParamsE,@"STO_CUDA_ENTRY STV_DEFAULT"
_ZN7cutlass13device_kernelINS_4gemm6kernel13GemmUniversalIN4cute5tupleIJiiiiEEENS1_10collective13CollectiveMmaINS1_34MainloopSm90TmaGmmaWarpSpecializedILi2ENS5_IJNS4_1CILi1EEESB_SB_EEENS1_32KernelTmaWarpSpecializedPingpongEEENS5_IJNSA_ILi64EEENSA_ILi256EEENSA_ILi128EEEEEENS_10bfloat16_tENS5_IJSB_llEEESJ_SK_NS4_8TiledMMAINS4_8MMA_AtomIJNS4_4SM904GMMA28MMA_64x256x16_F32BF16BF16_SSILNSO_5MajorE1ELSQ_1ELNSO_7ScaleInE1ELSR_1EEEEEENS4_6LayoutISC_NS5_IJNSA_ILi0EEESV_SV_EEEEENS5_IJNS4_10UnderscoreESY_SY_EEEEENS4_13SM90_TMA_LOADENS4_14ComposedLayoutINS4_7SwizzleILi3ELi4ELi3EEENS4_18smem_ptr_flag_bitsILi16EEENSU_INS5_IJSF_NSA_ILi8EEEEEENS5_IJSB_SF_EEEEEEEvNS4_8identityES11_S1B_vS1C_EENS_8epilogue10collective6detail29Sm90TmaWarpSpecializedAdapterINS1F_15DefaultEpilogueISJ_NS5_IJlSB_lEEES1J_NS1E_6thread17LinearCombinationISJ_Li1EffLNS1K_9ScaleType4KindE0ELNS_15FloatRoundStyleE2ESJ_EENS1_15EpilogueDefaultEEEEEvvEEEEvNT_6ParamsE:
[----:B------:R-:W0:Y:S01]  /*0000*/  LDC R1, c[0x0][0x28] ;  /* 0x00000a00ff017b82 */ /* 0x000e220000000800 */
[----:B------:R-:W1:Y:S01]  /*0010*/  S2R R4, SR_TID.X ;  /* 0x0000000000047919 */ /* 0x000e620000002100 */
[----:B------:R-:W-:Y:S01]  /*0020*/  ELECT P0, URZ, PT ;  /* 0x00000000003f782f */ /* 0x000fe20003800000 */
[----:B------:R-:W-:Y:S01]  /*0030*/  BSSY B0, `(.L_x_0) ;  /* 0x0000014000007945 */ /* 0x000fe20003800000 */
[----:B-1----:R-:W-:-:S05]  /*0040*/  SHF.R.U32.HI R0, RZ, 0x5, R4 ;  /* 0x00000005ff007819 */ /* 0x002fca0000011604 */
[----:B------:R-:W1:Y:S02]  /*0050*/  SHFL.IDX PT, R2, R0, RZ, 0x1f ;  /* 0x00001fff00027589 */ /* 0x000e6400000e0000 */
[----:B-1----:R-:W-:Y:S02]  /*0060*/  R2UR UR8, R2 ;  /* 0x00000000020872ca */ /* 0x002fe400000e0000 */
[----:B------:R-:W-:-:S05]  /*0070*/  SHF.R.U32.HI R2, RZ, 0x7, R4 ;  /* 0x00000007ff027819 */ /* 0x000fca0000011604 */
[----:B------:R1:W2:Y:S06]  /*0080*/  SHFL.IDX PT, R3, R2, RZ, 0x1f ;  /* 0x00001fff02037589 */ /* 0x0002ac00000e0000 */
[----:B------:R-:W-:Y:S02]  /*0090*/  USHF.R.S32.HI UR4, URZ, 0x1f, UR8 ;  /* 0x0000001f3f047899 */ /* 0x000fe40008011408 */
[----:B------:R-:W-:Y:S02]  /*00a0*/  ISETP.NE.OR P0, PT, RZ, UR8, !P0 ;  /* 0x00000008ff007c0c */ /* 0x000fe4000c705670 */
[----:B------:R-:W-:-:S04]  /*00b0*/  ULEA.HI UR4, UR4, UR8, URZ, 0x2 ;  /* 0x0000000804047291 */ /* 0x000fc8000f8f103f */
[----:B------:R-:W-:-:S04]  /*00c0*/  ULOP3.LUT UR4, UR4, 0xfffffffc, URZ, 0xc0, !UPT ;  /* 0xfffffffc04047892 */ /* 0x000fc8000f8ec03f */
[----:B------:R-:W-:-:S03]  /*00d0*/  UIADD3 UR8, UR8, -UR4, URZ ;  /* 0x8000000408087290 */ /* 0x000fc6000fffe03f */
[----:B01----:R-:W-:Y:S09]  /*00e0*/  @P0 BRA `(.L_x_1) ;  /* 0x0000000000200947 */ /* 0x003ff20003800000 */
[----:B------:R-:W-:Y:S02]  /*00f0*/  ULDC.64 UR4, c[0x0][0x198] ;  /* 0x0000660000047ab9 */ /* 0x000fe40000000a00 */
[----:B------:R-:W-:Y:S02]  /*0100*/  UIADD3 UR6, UP0, UR4, 0xf0, URZ ;  /* 0x000000f004067890 */ /* 0x000fe4000ff1e03f */
[----:B------:R-:W-:Y:S02]  /*0110*/  UIADD3 UR4, UP1, UR4, 0x1f0, URZ ;  /* 0x000001f004047890 */ /* 0x000fe4000ff3e03f */
[----:B------:R-:W-:Y:S02]  /*0120*/  UIADD3.X UR7, URZ, UR5, URZ, UP0, !UPT ;  /* 0x000000053f077290 */ /* 0x000fe400087fe43f */
[----:B------:R-:W-:-:S07]  /*0130*/  UIADD3.X UR5, URZ, UR5, URZ, UP1, !UPT ;  /* 0x000000053f057290 */ /* 0x000fce0008ffe43f */
[----:B------:R0:W-:Y:S02]  /*0140*/  UTMACCTL.PF [UR6] ;  /* 0x00000000060079b9 */ /* 0x0001e40008040000 */
[----:B------:R0:W-:Y:S02]  /*0150*/  UTMACCTL.PF [UR4] ;  /* 0x00000000040079b9 */ /* 0x0001e40008040000 */
[----:B0-----:R-:W-:Y:S01]  /*0160*/  NOP ;  /* 0x0000000000007918 */ /* 0x001fe20000000000 */
.L_x_1:
[----:B------:R-:W-:Y:S05]  /*0170*/  BSYNC B0 ;  /* 0x0000000000007941 */ /* 0x000fea0003800000 */
.L_x_0:
[----:B------:R-:W0:Y:S01]  /*0180*/  SHFL.IDX PT, R5, R0, RZ, 0x1f ;  /* 0x00001fff00057589 */ /* 0x000e2200000e0000 */
[----:B--2---:R-:W-:Y:S01]  /*0190*/  R2UR UR15, R3 ;  /* 0x00000000030f72ca */ /* 0x004fe200000e0000 */
[----:B------:R-:W-:-:S04]  /*01a0*/  UISETP.NE.AND UP0, UPT, UR8, 0x3, UPT ;  /* 0x000000030800788c */ /* 0x000fc8000bf05270 */
[----:B------:R-:W-:-:S08]  /*01b0*/  UISETP.EQ.OR UP0, UPT, UR8, URZ, !UP0 ;  /* 0x0000003f0800728c */ /* 0x000fd0000c702670 */
[----:B------:R-:W-:Y:S02]  /*01c0*/  UIADD3 UR18, UR15, -0x1, URZ ;  /* 0xffffffff0f127890 */ /* 0x000fe4000fffe03f */
[----:B------:R-:W-:Y:S02]  /*01d0*/  UISETP.EQ.AND UP0, UPT, UR15, URZ, UP0 ;  /* 0x0000003f0f00728c */ /* 0x000fe40008702270 */
[----:B------:R-:W-:Y:S02]  /*01e0*/  UISETP.GE.U32.AND UP1, UPT, UR18, 0x2, UPT ;  /* 0x000000021200788c */ /* 0x000fe4000bf26070 */
[----:B------:R-:W-:Y:S01]  /*01f0*/  USEL UR38, URZ, 0x1, !UP0 ;  /* 0x000000013f267887 */ /* 0x000fe2000c000000 */
[----:B0-----:R-:W-:-:S03]  /*0200*/  ISETP.NE.AND P0, PT, R5, RZ, PT ;  /* 0x000000ff0500720c */ /* 0x001fc60003f05270 */
[----:B------:R-:W-:-:S10]  /*0210*/  USEL UR38, UR38, 0x2, UP1 ;  /* 0x0000000226267887 */ /* 0x000fd40008800000 */
[----:B------:R-:W-:Y:S05]  /*0220*/  @P0 BRA `(.L_x_2) ;  /* 0x0000000000480947 */ /* 0x000fea0003800000 */
[----:B------:R-:W0:Y:S01]  /*0230*/  S2UR UR9, SR_CgaCtaId ;  /* 0x00000000000979c3 */ /* 0x000e220000008800 */
[----:B------:R-:W-:Y:S01]  /*0240*/  UMOV UR4, 0x400 ;  /* 0x0000040000047882 */ /* 0x000fe20000000000 */
[----:B------:R-:W-:Y:S01]  /*0250*/  UMOV UR5, 0x1 ;  /* 0x0000000100057882 */ /* 0x000fe20000000000 */
[----:B------:R-:W-:Y:S01]  /*0260*/  UMOV UR6, 0x80 ;  /* 0x0000008000067882 */ /* 0x000fe20000000000 */
[----:B------:R-:W-:Y:S01]  /*0270*/  ELECT P0, URZ, PT ;  /* 0x00000000003f782f */ /* 0x000fe20003800000 */
[----:B------:R-:W-:-:S04]  /*0280*/  UIADD3 UR6, -UR6, 0x100000, URZ ;  /* 0x0010000006067890 */ /* 0x000fc8000fffe13f */
[----:B------:R-:W-:Y:S02]  /*0290*/  USHF.L.U32 UR7, UR6, 0xb, URZ ;  /* 0x0000000b06077899 */ /* 0x000fe4000800063f */
[----:B------:R-:W-:Y:S02]  /*02a0*/  USHF.L.U32 UR6, UR6, 0x1, URZ ;  /* 0x0000000106067899 */ /* 0x000fe4000800063f */
[----:B0-----:R-:W-:Y:S02]  /*02b0*/  ULEA UR9, UR9, UR4, 0x18 ;  /* 0x0000000409097291 */ /* 0x001fe4000f8ec03f */
[----:B------:R-:W-:-:S04]  /*02c0*/  UIADD3 UR4, -UR5, 0x100000, URZ ;  /* 0x0010000005047890 */ /* 0x000fc8000fffe13f */
[----:B------:R-:W-:Y:S02]  /*02d0*/  USHF.L.U32 UR5, UR4, 0xb, URZ ;  /* 0x0000000b04057899 */ /* 0x000fe4000800063f */
[----:B------:R-:W-:Y:S01]  /*02e0*/  USHF.L.U32 UR4, UR4, 0x1, URZ ;  /* 0x0000000104047899 */ /* 0x000fe2000800063f */
[----:B------:R-:W0:Y:S11]  /*02f0*/  FENCE.VIEW.ASYNC.S ;  /* 0x00000000000073c6 */ /* 0x000e360000000000 */
[----:B0-----:R0:W1:Y:S01]  /*0300*/  SYNCS.EXCH.64 URZ, [UR9], UR4 ;  /* 0x00000004093f75b2 */ /* 0x0010620008000100 */
[----:B------:R0:W2:Y:S01]  /*0310*/  SYNCS.EXCH.64 URZ, [UR9+0x10], UR6 ;  /* 0x00001006093f75b2 */ /* 0x0000a20008000100 */
[----:B------:R0:W3:Y:S01]  /*0320*/  SYNCS.EXCH.64 URZ, [UR9+0x8], UR4 ;  /* 0x00000804093f75b2 */ /* 0x0000e20008000100 */
[----:B------:R0:W4:Y:S01]  /*0330*/  SYNCS.EXCH.64 URZ, [UR9+0x18], UR6 ;  /* 0x00001806093f75b2 */ /* 0x0001220008000100 */
[----:B------:R-:W-:Y:S01]  /*0340*/  NOP ;  /* 0x0000000000007918 */ /* 0x000fe20000000000 */
.L_x_2:
[----:B------:R-:W5:Y:S01]  /*0350*/  SHFL.IDX PT, R5, R0, RZ, 0x1f ;  /* 0x00001fff00057589 */ /* 0x000f6200000e0000 */
[----:B------:R-:W-:Y:S01]  /*0360*/  ELECT P0, URZ, PT ;  /* 0x00000000003f782f */ /* 0x000fe20003800000 */
[----:B------:R-:W-:Y:S01]  /*0370*/  NOP ;  /* 0x0000000000007918 */ /* 0x000fe20000000000 */
[----:B------:R-:W-:Y:S01]  /*0380*/  ELECT P1, URZ, PT ;  /* 0x00000000003f782f */ /* 0x000fe20003820000 */
[----:B------:R-:W1:Y:S01]  /*0390*/  SHFL.IDX PT, R3, R0, RZ, 0x1f ;  /* 0x00001fff00037589 */ /* 0x000e6200000e0000 */
[----:B0-----:R-:W-:Y:S01]  /*03a0*/  UMOV UR4, 0x20 ;  /* 0x0000002000047882 */ /* 0x001fe20000000000 */
[----:B------:R-:W-:Y:S01]  /*03b0*/  UMOV UR12, 0x80 ;  /* 0x00000080000c7882 */ /* 0x000fe20000000000 */
[----:B------:R-:W-:Y:S01]  /*03c0*/  NOP ;  /* 0x0000000000007918 */ /* 0x000fe20000000000 */
[----:B------:R0:W0:Y:S01]  /*03d0*/  SHFL.IDX PT, R0, R2, RZ, 0x1f ;  /* 0x00001fff02007589 */ /* 0x00002200000e0000 */
[----:B------:R-:W-:Y:S01]  /*03e0*/  ULDC.64 UR50, c[0x0][0x208] ;  /* 0x0000820000327ab9 */ /* 0x000fe20000000a00 */
[----:B-----5:R-:W-:-:S02]  /*03f0*/  ISETP.NE.OR P0, PT, R5, RZ, !P0 ;  /* 0x000000ff0500720c */ /* 0x020fc40004705670 */
[----:B-1----:R-:W-:Y:S02]  /*0400*/  ISETP.NE.OR P1, PT, R3, RZ, !P1 ;  /* 0x000000ff0300720c */ /* 0x002fe40004f25670 */
[----:B------:R-:W-:-:S04]  /*0410*/  SHF.R.S32.HI R3, RZ, 0x1f, R4 ;  /* 0x0000001fff037819 */ /* 0x000fc80000011404 */
[----:B------:R-:W-:-:S05]  /*0420*/  LEA.HI R3, R3, R4, RZ, 0x7 ;  /* 0x0000000403037211 */ /* 0x000fca00078f38ff */
[----:B------:R-:W-:Y:S01]  /*0430*/  VOTEU.ALL UP0, P0 ;  /* 0x00000000003f7886 */ /* 0x000fe20000000000 */
[----:B------:R-:W-:Y:S01]  /*0440*/  LOP3.LUT R3, R3, 0xffffff80, RZ, 0xc0, !PT ;  /* 0xffffff8003037812 */ /* 0x000fe200078ec0ff */
[----:B------:R-:W-:-:S03]  /*0450*/  VOTEU.ALL UP1, P1 ;  /* 0x00000000003f7886 */ /* 0x000fc60000820000 */
[----:B------:R-:W1:Y:S01]  /*0460*/  @!UP0 S2UR UR7, SR_CgaCtaId ;  /* 0x00000000000789c3 */ /* 0x000e620000008800 */
[----:B------:R-:W-:Y:S01]  /*0470*/  @!UP0 UMOV UR6, 0x400 ;  /* 0x0000040000068882 */ /* 0x000fe20000000000 */
[----:B------:R-:W-:-:S04]  /*0480*/  @!UP0 UIADD3 UR4, -UR4, 0x100000, URZ ;  /* 0x0010000004048890 */ /* 0x000fc8000fffe13f */
[----:B------:R-:W-:Y:S02]  /*0490*/  @!UP0 USHF.L.U32 UR5, UR4, 0xb, URZ ;  /* 0x0000000b04058899 */ /* 0x000fe4000800063f */
[----:B------:R-:W-:Y:S01]  /*04a0*/  @!UP0 USHF.L.U32 UR4, UR4, 0x1, URZ ;  /* 0x0000000104048899 */ /* 0x000fe2000800063f */
[----:B------:R-:W-:Y:S01]  /*04b0*/  IMAD.IADD R3, R4, 0x1, -R3 ;  /* 0x0000000104037824 */ /* 0x000fe200078e0a03 */
[----:B------:R-:W-:Y:S01]  /*04c0*/  @!UP1 UMOV UR10, 0x400 ;  /* 0x00000400000a9882 */ /* 0x000fe20000000000 */
[----:B------:R-:W-:Y:S01]  /*04d0*/  VOTEU.ALL UP2, P1 ;  /* 0x00000000003f7886 */ /* 0x000fe20000840000 */
[----:B------:R-:W-:Y:S01]  /*04e0*/  VOTEU.ALL UP3, P1 ;  /* 0x00000000003f7886 */ /* 0x000fe20000860000 */
[----:B------:R-:W-:Y:S01]  /*04f0*/  VOTEU.ALL UP4, P1 ;  /* 0x00000000003f7886 */ /* 0x000fe20000880000 */
[----:B------:R-:W5:Y:S01]  /*0500*/  @!UP1 S2UR UR11, SR_CgaCtaId ;  /* 0x00000000000b99c3 */ /* 0x000f620000008800 */
[----:B------:R-:W-:Y:S01]  /*0510*/  VOTEU.ALL UP5, P1 ;  /* 0x00000000003f7886 */ /* 0x000fe200008a0000 */
[----:B------:R-:W-:Y:S01]  /*0520*/  ISETP.NE.AND P1, PT, RZ, UR15, PT ;  /* 0x0000000fff007c0c */ /* 0x000fe2000bf25270 */
[----:B-1----:R-:W-:-:S02]  /*0530*/  @!UP0 ULEA UR9, UR7, UR6, 0x18 ;  /* 0x0000000607098291 */ /* 0x002fc4000f8ec03f */
[----:B------:R-:W-:-:S04]  /*0540*/  @!UP1 UIADD3 UR6, -UR12, 0x100000, URZ ;  /* 0x001000000c069890 */ /* 0x000fc8000fffe13f */
[----:B------:R-:W-:Y:S02]  /*0550*/  @!UP1 USHF.L.U32 UR7, UR6, 0xb, URZ ;  /* 0x0000000b06079899 */ /* 0x000fe4000800063f */
[----:B------:R-:W-:Y:S01]  /*0560*/  @!UP1 USHF.L.U32 UR6, UR6, 0x1, URZ ;  /* 0x0000000106069899 */ /* 0x000fe2000800063f */
[----:B------:R-:W-:Y:S01]  /*0570*/  VOTEU.ALL UP0, P0 ;  /* 0x00000000003f7886 */ /* 0x000fe20000000000 */
[----:B-----5:R-:W-:Y:S01]  /*0580*/  @!UP1 ULEA UR10, UR11, UR10, 0x18 ;  /* 0x0000000a0b0a9291 */ /* 0x020fe2000f8ec03f */
[----:B------:R-:W-:Y:S01]  /*0590*/  VOTEU.ALL UP1, P0 ;  /* 0x00000000003f7886 */ /* 0x000fe20000020000 */
[----:B------:R-:W1:Y:S02]  /*05a0*/  FENCE.VIEW.ASYNC.S ;  /* 0x00000000000073c6 */ /* 0x000e640000000000 */
[----:B-1----:R-:W2:Y:S02]  /*05b0*/  @!UP0 SYNCS.EXCH.64 URZ, [UR9+0x50], UR4 ;  /* 0x00005004093f85b2 */ /* 0x002ea40008000100 */
[----:B------:R1:W2:Y:S01]  /*05c0*/  @!UP1 SYNCS.EXCH.64 URZ, [UR9+0x58], UR4 ;  /* 0x00005804093f95b2 */ /* 0x0002a20008000100 */
[----:B------:R-:W-:Y:S01]  /*05d0*/  NOP ;  /* 0x0000000000007918 */ /* 0x000fe20000000000 */
[----:B-1----:R-:W-:-:S02]  /*05e0*/  ULDC.64 UR4, c[0x0][0x598] ;  /* 0x0001660000047ab9 */ /* 0x002fc40000000a00 */
[----:B------:R-:W-:Y:S02]  /*05f0*/  ISETP.NE.U32.AND P0, PT, RZ, UR4, PT ;  /* 0x00000004ff007c0c */ /* 0x000fe4000bf05070 */
[----:B------:R1:W2:Y:S02]  /*0600*/  @!UP2 SYNCS.EXCH.64 URZ, [UR10+0x30], UR6 ;  /* 0x000030060a3fa5b2 */ /* 0x0002a40008000100 */
[----:B------:R-:W-:Y:S01]  /*0610*/  ISETP.NE.AND.EX P0, PT, RZ, UR5, PT, P0 ;  /* 0x00000005ff007c0c */ /* 0x000fe2000bf05300 */
[----:B------:R1:W2:Y:S01]  /*0620*/  @!UP3 SYNCS.EXCH.64 URZ, [UR10+0x38], UR6 ;  /* 0x000038060a3fb5b2 */ /* 0x0002a20008000100 */
[----:B------:R1:W2:Y:S01]  /*0630*/  @!UP4 SYNCS.EXCH.64 URZ, [UR10+0x40], UR6 ;  /* 0x000040060a3fc5b2 */ /* 0x0002a20008000100 */
[----:B------:R1:W2:Y:S01]  /*0640*/  @!UP5 SYNCS.EXCH.64 URZ, [UR10+0x48], UR6 ;  /* 0x000048060a3fd5b2 */ /* 0x0002a20008000100 */
[----:B------:R-:W-:Y:S01]  /*0650*/  NOP ;  /* 0x0000000000007918 */ /* 0x000fe20000000000 */
[----:B--234-:R-:W-:Y:S08]  /*0660*/  BAR.SYNC.DEFER_BLOCKING 0x0 ;  /* 0x0000000000007b1d */ /* 0x01cff00000010000 */
[----:B01----:R-:W-:Y:S05]  /*0670*/  @!P0 BRA `(.L_x_3) ;  /* 0x00000000001c8947 */ /* 0x003fea0003800000 */
[----:B------:R-:W0:Y:S02]  /*0680*/  LDC.64 R6, c[0x0][0x598] ;  /* 0x00016600ff067b82 */ /* 0x000e240000000a00 */
[----:B0-----:R-:W2:Y:S02]  /*0690*/  LDG.E.64 R6, desc[UR50][R6.64] ;  /* 0x0000003206067981 */ /* 0x001ea4000c1e1b00 */
[----:B--2---:R-:W-:-:S04]  /*06a0*/  ISETP.NE.U32.AND P0, PT, R6, RZ, PT ;  /* 0x000000ff0600720c */ /* 0x004fc80003f05070 */
[----:B------:R-:W-:-:S13]  /*06b0*/  ISETP.NE.AND.EX P0, PT, R7, RZ, PT, P0 ;  /* 0x000000ff0700720c */ /* 0x000fda0003f05300 */
[----:B------:R-:W-:Y:S05]  /*06c0*/  @!P0 BRA `(.L_x_3) ;  /* 0x0000000000088947 */ /* 0x000fea0003800000 */
[----:B------:R1:W5:Y:S01]  /*06d0*/  LD.E R23, desc[UR50][R6.64] ;  /* 0x0000003206177980 */ /* 0x000362000c101900 */
[----:B------:R-:W-:Y:S05]  /*06e0*/  BRA `(.L_x_4) ;  /* 0x0000000000247947 */ /* 0x000fea0003800000 */
.L_x_3:
[----:B------:R-:W-:Y:S02]  /*06f0*/  ULDC.64 UR4, c[0x0][0x588] ;  /* 0x0001620000047ab9 */ /* 0x000fe40000000a00 */
[----:B------:R-:W-:-:S04]  /*0700*/  ISETP.NE.U32.AND P0, PT, RZ, UR4, PT ;  /* 0x00000004ff007c0c */ /* 0x000fc8000bf05070 */
[----:B------:R-:W-:-:S13]  /*0710*/  ISETP.NE.AND.EX P0, PT, RZ, UR5, PT, P0 ;  /* 0x00000005ff007c0c */ /* 0x000fda000bf05300 */
[----:B------:R-:W-:Y:S05]  /*0720*/  @!P0 BRA `(.L_x_5) ;  /* 0x00000000000c8947 */ /* 0x000fea0003800000 */
[----:B------:R-:W0:Y:S02]  /*0730*/  LDC.64 R6, c[0x0][0x588] ;  /* 0x00016200ff067b82 */ /* 0x000e240000000a00 */
[----:B0-----:R0:W5:Y:S01]  /*0740*/  LDG.E R23, desc[UR50][R6.64] ;  /* 0x0000003206177981 */ /* 0x001162000c1e1900 */
[----:B------:R-:W-:Y:S05]  /*0750*/  BRA `(.L_x_4) ;  /* 0x0000000000087947 */ /* 0x000fea0003800000 */
.L_x_5:
[----:B------:R-:W-:Y:S02]  /*0760*/  ULDC UR4, c[0x0][0x580] ;  /* 0x0001600000047ab9 */ /* 0x000fe40000000800 */
[----:B------:R-:W-:-:S07]  /*0770*/  IMAD.U32 R23, RZ, RZ, UR4 ;  /* 0x00000004ff177e24 */ /* 0x000fce000f8e00ff */
.L_x_4:
[----:B------:R-:W-:Y:S02]  /*0780*/  ULDC.64 UR4, c[0x0][0x5a0] ;  /* 0x0001680000047ab9 */ /* 0x000fe40000000a00 */
[----:B------:R-:W-:-:S04]  /*0790*/  ISETP.NE.U32.AND P0, PT, RZ, UR4, PT ;  /* 0x00000004ff007c0c */ /* 0x000fc8000bf05070 */
[----:B------:R-:W-:-:S13]  /*07a0*/  ISETP.NE.AND.EX P0, PT, RZ, UR5, PT, P0 ;  /* 0x00000005ff007c0c */ /* 0x000fda000bf05300 */
[----:B------:R-:W-:Y:S05]  /*07b0*/  @!P0 BRA `(.L_x_6) ;  /* 0x00000000001c8947 */ /* 0x000fea0003800000 */
[----:B01----:R-:W0:Y:S02]  /*07c0*/  LDC.64 R6, c[0x0][0x5a0] ;  /* 0x00016800ff067b82 */ /* 0x003e240000000a00 */
[----:B0-----:R-:W2:Y:S02]  /*07d0*/  LDG.E.64 R6, desc[UR50][R6.64] ;  /* 0x0000003206067981 */ /* 0x001ea4000c1e1b00 */
[----:B--2---:R-:W-:-:S04]  /*07e0*/  ISETP.NE.U32.AND P0, PT, R6, RZ, PT ;  /* 0x000000ff0600720c */ /* 0x004fc80003f05070 */
[----:B------:R-:W-:-:S13]  /*07f0*/  ISETP.NE.AND.EX P0, PT, R7, RZ, PT, P0 ;  /* 0x000000ff0700720c */ /* 0x000fda0003f05300 */
[----:B------:R-:W-:Y:S05]  /*0800*/  @!P0 BRA `(.L_x_6) ;  /* 0x0000000000088947 */ /* 0x000fea0003800000 */
[----:B------:R3:W5:Y:S01]  /*0810*/  LD.E R22, desc[UR50][R6.64] ;  /* 0x0000003206167980 */ /* 0x000762000c101900 */
[----:B------:R-:W-:Y:S05]  /*0820*/  BRA `(.L_x_7) ;  /* 0x0000000000247947 */ /* 0x000fea0003800000 */
.L_x_6:
[----:B------:R-:W-:Y:S02]  /*0830*/  ULDC.64 UR4, c[0x0][0x590] ;  /* 0x0001640000047ab9 */ /* 0x000fe40000000a00 */
[----:B------:R-:W-:-:S04]  /*0840*/  ISETP.NE.U32.AND P0, PT, RZ, UR4, PT ;  /* 0x00000004ff007c0c */ /* 0x000fc8000bf05070 */
[----:B------:R-:W-:-:S13]  /*0850*/  ISETP.NE.AND.EX P0, PT, RZ, UR5, PT, P0 ;  /* 0x00000005ff007c0c */ /* 0x000fda000bf05300 */
[----:B------:R-:W-:Y:S05]  /*0860*/  @!P0 BRA `(.L_x_8) ;  /* 0x00000000000c8947 */ /* 0x000fea0003800000 */
[----:B01----:R-:W0:Y:S02]  /*0870*/  LDC.64 R6, c[0x0][0x590] ;  /* 0x00016400ff067b82 */ /* 0x003e240000000a00 */
[----:B0-----:R2:W5:Y:S01]  /*0880*/  LDG.E R22, desc[UR50][R6.64] ;  /* 0x0000003206167981 */ /* 0x001562000c1e1900 */
[----:B------:R-:W-:Y:S05]  /*0890*/  BRA `(.L_x_7) ;  /* 0x0000000000087947 */ /* 0x000fea0003800000 */
.L_x_8:
[----:B------:R-:W-:Y:S02]  /*08a0*/  ULDC UR4, c[0x0][0x584] ;  /* 0x0001610000047ab9 */ /* 0x000fe40000000800 */
[----:B------:R-:W-:-:S07]  /*08b0*/  IMAD.U32 R22, RZ, RZ, UR4 ;  /* 0x00000004ff167e24 */ /* 0x000fce000f8e00ff */
.L_x_7:
[----:B------:R-:W4:Y:S01]  /*08c0*/  S2UR UR10, SR_CTAID.Y ;  /* 0x00000000000a79c3 */ /* 0x000f220000002600 */
[----:B------:R-:W-:Y:S01]  /*08d0*/  ULDC UR5, c[0x0][0x65c] ;  /* 0x0001970000057ab9 */ /* 0x000fe20000000800 */
[----:B------:R-:W-:Y:S01]  /*08e0*/  UISETP.NE.AND UP0, UPT, UR15, 0x2, UPT ;  /* 0x000000020f00788c */ /* 0x000fe2000bf05270 */
[----:B------:R-:W-:Y:S01]  /*08f0*/  PRMT R5, RZ, 0x7610, R5 ;  /* 0x00007610ff057816 */ /* 0x000fe20000000005 */
[----:B------:R-:W-:Y:S01]  /*0900*/  UISETP.NE.AND UP2, UPT, UR5, 0x1, UPT ;  /* 0x000000010500788c */ /* 0x000fe2000bf45270 */
[----:B------:R-:W-:Y:S02]  /*0910*/  IMAD.MOV.U32 R18, RZ, RZ, -0x1 ;  /* 0xffffffffff127424 */ /* 0x000fe400078e00ff */
[----:B------:R-:W-:Y:S01]  /*0920*/  IMAD.MOV.U32 R19, RZ, RZ, -0x1 ;  /* 0xffffffffff137424 */ /* 0x000fe200078e00ff */
[----:B------:R-:W4:Y:S01]  /*0930*/  S2UR UR4, SR_CTAID.X ;  /* 0x00000000000479c3 */ /* 0x000f220000002500 */
[----:B------:R-:W-:-:S06]  /*0940*/  UP2UR UR40, UPR, URZ, 0x4 ;  /* 0x000000043f287883 */ /* 0x000fcc0008000000 */
[----:B------:R-:W-:Y:S01]  /*0950*/  @UP2 ULDC UR12, c[0x0][0x10] ;  /* 0x00000400000c2ab9 */ /* 0x000fe20000000800 */
[----:B------:R-:W-:Y:S01]  /*0960*/  @UP2 UMOV UR7, URZ ;  /* 0x0000003f00072c82 */ /* 0x000fe20008000000 */
[----:B------:R-:W-:Y:S01]  /*0970*/  @UP2 UMOV UR5, URZ ;  /* 0x0000003f00052c82 */ /* 0x000fe20008000000 */
[----:B0123--:R-:W0:Y:S01]  /*0980*/  LDC.64 R6, c[0x0][0x650] ;  /* 0x00019400ff067b82 */ /* 0x00fe220000000a00 */
[----:B----4-:R-:W-:Y:S02]  /*0990*/  @UP2 UMOV UR9, UR10 ;  /* 0x0000000a00092c82 */ /* 0x010fe40008000000 */
[----:B------:R-:W-:Y:S01]  /*09a0*/  @UP2 UMOV UR6, UR9 ;  /* 0x0000000900062c82 */ /* 0x000fe20008000000 */
[----:B------:R-:W-:Y:S01]  /*09b0*/  @!UP2 UMOV UR9, UR10 ;  /* 0x0000000a0009ac82 */ /* 0x000fe20008000000 */
[----:B------:R-:W-:-:S03]  /*09c0*/  @UP2 UIMAD.WIDE.U32 UR12, UR4, UR12, UR6 ;  /* 0x0000000c040c22a5 */ /* 0x000fc6000f8e0006 */
[----:B------:R-:W-:Y:S01]  /*09d0*/  @!UP2 ULDC UR6, c[0x0][0xc] ;  /* 0x000003000006aab9 */ /* 0x000fe20000000800 */
[----:B------:R-:W-:Y:S01]  /*09e0*/  @UP2 UIADD3 UR14, UR13, UR5, URZ ;  /* 0x000000050d0e2290 */ /* 0x000fe2000fffe03f */
[----:B------:R-:W-:Y:S02]  /*09f0*/  ULDC UR10, c[0x0][0xc] ;  /* 0x00000300000a7ab9 */ /* 0x000fe40000000800 */
[----:B------:R-:W-:Y:S01]  /*0a00*/  UMOV UR5, URZ ;  /* 0x0000003f00057c82 */ /* 0x000fe20008000000 */
[----:B------:R-:W-:Y:S01]  /*0a10*/  ULDC UR11, c[0x0][0x10] ;  /* 0x00000400000b7ab9 */ /* 0x000fe20000000800 */
[----:B------:R-:W-:Y:S02]  /*0a20*/  @!UP2 UIMAD.WIDE.U32 UR6, UR6, UR9, UR4 ;  /* 0x000000090606a2a5 */ /* 0x000fe4000f8e0004 */
[----:B------:R-:W-:Y:S01]  /*0a30*/  UIMAD.WIDE.U32 UR10, UR10, UR11, URZ ;  /* 0x0000000b0a0a72a5 */ /* 0x000fe2000f8e003f */
[----:B------:R-:W-:-:S03]  /*0a40*/  ULDC UR13, c[0x0][0x14] ;  /* 0x00000500000d7ab9 */ /* 0x000fc60000000800 */
[----:B------:R-:W-:Y:S02]  /*0a50*/  UIMAD.WIDE.U32 UR36, UR10, UR13, URZ ;  /* 0x0000000d0a2472a5 */ /* 0x000fe4000f8e003f */
[----:B------:R-:W-:Y:S01]  /*0a60*/  UIMAD UR39, UR11, UR13, URZ ;  /* 0x0000000d0b2772a4 */ /* 0x000fe2000f8e023f */
[----:B------:R-:W-:Y:S01]  /*0a70*/  @!UP2 UMOV UR12, UR6 ;  /* 0x00000006000cac82 */ /* 0x000fe20008000000 */
[----:B------:R-:W-:Y:S02]  /*0a80*/  @!UP2 UMOV UR14, UR7 ;  /* 0x00000007000eac82 */ /* 0x000fe40008000000 */
[----:B------:R-:W-:Y:S02]  /*0a90*/  UIADD3 UR39, UR37, UR39, URZ ;  /* 0x0000002725277290 */ /* 0x000fe4000fffe03f */
[----:B------:R-:W-:-:S04]  /*0aa0*/  UIADD3 UR6, UP1, UR12, UR36, URZ ;  /* 0x000000240c067290 */ /* 0x000fc8000ff3e03f */
[----:B------:R-:W-:Y:S02]  /*0ab0*/  UIADD3.X UR7, UR14, UR39, URZ, UP1, !UPT ;  /* 0x000000270e077290 */ /* 0x000fe40008ffe43f */
[----:B------:R-:W-:Y:S02]  /*0ac0*/  USEL UR6, UR6, UR12, !UP0 ;  /* 0x0000000c06067287 */ /* 0x000fe4000c000000 */
[----:B------:R-:W-:-:S04]  /*0ad0*/  USEL UR7, UR7, UR14, !UP0 ;  /* 0x0000000e07077287 */ /* 0x000fc8000c000000 */
[----:B0-----:R-:W-:Y:S01]  /*0ae0*/  ISETP.LE.U32.AND P0, PT, R6, UR6, PT ;  /* 0x0000000606007c0c */ /* 0x001fe2000bf03070 */
[----:B------:R-:W-:Y:S02]  /*0af0*/  IMAD.U32 R16, RZ, RZ, UR6 ;  /* 0x00000006ff107e24 */ /* 0x000fe4000f8e00ff */
[----:B------:R-:W-:Y:S02]  /*0b00*/  IMAD.U32 R2, RZ, RZ, UR7 ;  /* 0x00000007ff027e24 */ /* 0x000fe4000f8e00ff */
[----:B------:R-:W-:-:S03]  /*0b10*/  IMAD.U32 R17, RZ, RZ, UR7 ;  /* 0x00000007ff117e24 */ /* 0x000fc6000f8e00ff */
[----:B------:R-:W-:Y:S01]  /*0b20*/  ISETP.GE.U32.AND.EX P0, PT, R2, R7, PT, P0 ;  /* 0x000000070200720c */ /* 0x000fe20003f06100 */
[----:B------:R-:W-:-:S12]  /*0b30*/  IMAD.MOV.U32 R2, RZ, RZ, -0x1 ;  /* 0xffffffffff027424 */ /* 0x000fd800078e00ff */
[----:B------:R-:W-:Y:S05]  /*0b40*/  @P0 BRA `(.L_x_9) ;  /* 0x00000004008c0947 */ /* 0x000fea0003800000 */
[----:B------:R-:W-:Y:S01]  /*0b50*/  I2FP.F32.U32 R2, UR4 ;  /* 0x0000000400027c45 */ /* 0x000fe20008201000 */
[----:B------:R-:W-:Y:S01]  /*0b60*/  ULDC.64 UR16, c[0x0][0x628] ;  /* 0x00018a0000107ab9 */ /* 0x000fe20000000a00 */
[----:B------:R-:W-:Y:S01]  /*0b70*/  ULDC UR6, c[0x0][0x150] ;  /* 0x0000540000067ab9 */ /* 0x000fe20000000800 */
[----:B------:R-:W-:Y:S01]  /*0b80*/  ISETP.NE.U32.AND P0, PT, RZ, UR16, PT ;  /* 0x00000010ff007c0c */ /* 0x000fe2000bf05070 */
[----:B------:R-:W-:Y:S01]  /*0b90*/  ULDC UR15, c[0x0][0x630] ;  /* 0x00018c00000f7ab9 */ /* 0x000fe20000000800 */
[----:B------:R-:W-:Y:S01]  /*0ba0*/  FMUL R2, R2, UR6 ;  /* 0x0000000602027c20 */ /* 0x000fe20008400000 */
[----:B------:R-:W-:Y:S01]  /*0bb0*/  R2UR UR19, R16 ;  /* 0x00000000101372ca */ /* 0x000fe200000e0000 */
[----:B------:R-:W-:Y:S01]  /*0bc0*/  ULDC UR21, c[0x0][0x154] ;  /* 0x0000550000157ab9 */ /* 0x000fe20000000800 */
[----:B------:R-:W-:Y:S01]  /*0bd0*/  ISETP.NE.AND.EX P0, PT, RZ, UR17, PT, P0 ;  /* 0x00000011ff007c0c */ /* 0x000fe2000bf05300 */
[----:B------:R0:W1:Y:S01]  /*0be0*/  F2I.U32.TRUNC.NTZ R5, R2 ;  /* 0x0000000200057305 */ /* 0x000062000020f000 */
[----:B------:R-:W-:-:S02]  /*0bf0*/  R2UR UR20, R17 ;  /* 0x00000000111472ca */ /* 0x000fc400000e0000 */
[----:B------:R-:W-:Y:S02]  /*0c00*/  R2UR UR6, R16 ;  /* 0x00000000100672ca */ /* 0x000fe400000e0000 */
[----:B------:R-:W-:-:S07]  /*0c10*/  R2UR UR7, R17 ;  /* 0x00000000110772ca */ /* 0x000fce00000e0000 */
[----:B0-----:R-:W-:Y:S08]  /*0c20*/  @!P0 BRA `(.L_x_10) ;  /* 0x0000000000308947 */ /* 0x001ff00003800000 */
[----:B------:R-:W-:Y:S01]  /*0c30*/  R2UR UR6, R16 ;  /* 0x00000000100672ca */ /* 0x000fe200000e0000 */
[----:B------:R-:W-:Y:S01]  /*0c40*/  ULDC UR12, c[0x0][0x634] ;  /* 0x00018d00000c7ab9 */ /* 0x000fe20000000800 */
[----:B------:R-:W-:-:S11]  /*0c50*/  R2UR UR14, R17 ;  /* 0x00000000110e72ca */ /* 0x000fd600000e0000 */
[----:B------:R-:W-:-:S04]  /*0c60*/  UIADD3 UR12, UP1, UR6, UR12, URZ ;  /* 0x0000000c060c7290 */ /* 0x000fc8000ff3e03f */
[----:B------:R-:W-:-:S04]  /*0c70*/  UIADD3.X UR14, URZ, UR14, URZ, UP1, !UPT ;  /* 0x0000000e3f0e7290 */ /* 0x000fc80008ffe43f */
[----:B------:R-:W-:-:S04]  /*0c80*/  UIMAD.WIDE.U32 UR6, UR14, UR16, URZ ;  /* 0x000000100e0672a5 */ /* 0x000fc8000f8e003f */
[----:B------:R-:W-:Y:S02]  /*0c90*/  UIMAD.WIDE.U32 UR10, UP1, UR12, UR17, UR6 ;  /* 0x000000110c0a72a5 */ /* 0x000fe4000f820006 */
[----:B------:R-:W-:Y:S02]  /*0ca0*/  UIMAD.WIDE.U32 UR6, UR12, UR16, URZ ;  /* 0x000000100c0672a5 */ /* 0x000fe4000f8e003f */
[----:B------:R-:W-:Y:S02]  /*0cb0*/  UIADD3.X UR13, URZ, URZ, URZ, UP1, !UPT ;  /* 0x0000003f3f0d7290 */ /* 0x000fe40008ffe43f */
[----:B------:R-:W-:Y:S01]  /*0cc0*/  UIADD3 URZ, UP1, UR7, UR10, URZ ;  /* 0x0000000a073f7290 */ /* 0x000fe2000ff3e03f */
[----:B------:R-:W-:-:S03]  /*0cd0*/  UMOV UR12, UR11 ;  /* 0x0000000b000c7c82 */ /* 0x000fc60008000000 */
[----:B------:R-:W-:-:S12]  /*0ce0*/  UIMAD.WIDE.U32.X UR6, UR14, UR17, UR12, UP1 ;  /* 0x000000110e0672a5 */ /* 0x000fd800088e040c */
.L_x_10:
[----:B------:R-:W-:Y:S01]  /*0cf0*/  USHF.R.U64 UR5, UR6, UR15, UR7 ;  /* 0x0000000f06057299 */ /* 0x000fe20008001207 */
[----:B------:R-:W-:Y:S01]  /*0d00*/  I2FP.F32.U32 R2, UR9 ;  /* 0x0000000900027c45 */ /* 0x000fe20008201000 */
[----:B------:R-:W-:Y:S01]  /*0d10*/  USHF.R.U32.HI UR6, URZ, UR15, UR7 ;  /* 0x0000000f3f067299 */ /* 0x000fe20008011607 */
[----:B-1----:R-:W-:Y:S01]  /*0d20*/  R2UR UR14, R5 ;  /* 0x00000000050e72ca */ /* 0x002fe200000e0000 */
[----:B------:R-:W-:Y:S02]  /*0d30*/  UIADD3 UR17, UP1, URZ, -UR5, URZ ;  /* 0x800000053f117290 */ /* 0x000fe4000ff3e03f */
[----:B------:R-:W-:Y:S01]  /*0d40*/  FMUL R2, R2, UR21 ;  /* 0x0000001502027c20 */ /* 0x000fe20008400000 */
[----:B------:R-:W-:Y:S01]  /*0d50*/  ULDC.64 UR10, c[0x0][0x620] ;  /* 0x00018800000a7ab9 */ /* 0x000fe20000000a00 */
[----:B------:R-:W-:Y:S01]  /*0d60*/  UIADD3.X UR6, URZ, ~UR6, URZ, UP1, !UPT ;  /* 0x800000063f067290 */ /* 0x000fe20008ffe43f */
[----:B------:R-:W-:Y:S01]  /*0d70*/  UMOV UR12, UR19 ;  /* 0x00000013000c7c82 */ /* 0x000fe20008000000 */
[----:B------:R-:W-:-:S02]  /*0d80*/  UMOV UR13, UR20 ;  /* 0x00000014000d7c82 */ /* 0x000fc40008000000 */
[----:B------:R-:W-:Y:S01]  /*0d90*/  UIMAD UR6, UR6, UR10, URZ ;  /* 0x0000000a060672a4 */ /* 0x000fe2000f8e023f */
[----:B------:R-:W0:Y:S01]  /*0da0*/  F2I.U32.TRUNC.NTZ R2, R2 ;  /* 0x0000000200027305 */ /* 0x000e22000020f000 */
[----:B------:R-:W-:Y:S02]  /*0db0*/  UIMAD.WIDE.U32 UR12, UR17, UR10, UR12 ;  /* 0x0000000a110c72a5 */ /* 0x000fe4000f8e000c */
[----:B------:R-:W-:Y:S01]  /*0dc0*/  UIMAD UR17, UR17, UR11, UR6 ;  /* 0x0000000b111172a4 */ /* 0x000fe2000f8e0206 */
[----:B------:R-:W-:Y:S01]  /*0dd0*/  ULDC UR24, c[0x0][0x658] ;  /* 0x0001960000187ab9 */ /* 0x000fe20000000800 */
[----:B------:R-:W-:Y:S02]  /*0de0*/  UMOV UR22, 0xffffffff ;  /* 0xffffffff00167882 */ /* 0x000fe40000000000 */
[----:B------:R-:W-:Y:S01]  /*0df0*/  UIADD3 UR17, UR13, UR17, URZ ;  /* 0x000000110d117290 */ /* 0x000fe2000fffe03f */
[----:B------:R-:W-:Y:S01]  /*0e00*/  ULDC UR19, c[0x0][0x618] ;  /* 0x0001860000137ab9 */ /* 0x000fe20000000800 */
[----:B------:R-:W-:Y:S01]  /*0e10*/  ULDC.64 UR6, c[0x0][0x640] ;  /* 0x0001900000067ab9 */ /* 0x000fe20000000a00 */
[----:B------:R-:W-:Y:S01]  /*0e20*/  USHF.L.U32 UR13, UR22, UR24, URZ ;  /* 0x00000018160d7299 */ /* 0x000fe2000800063f */
[----:B------:R-:W-:Y:S01]  /*0e30*/  ISETP.NE.U32.AND P0, PT, RZ, UR6, PT ;  /* 0x00000006ff007c0c */ /* 0x000fe2000bf05070 */
[----:B------:R-:W-:-:S02]  /*0e40*/  USHF.R.U64 UR22, UR12, UR19, UR17 ;  /* 0x000000130c167299 */ /* 0x000fc40008001211 */
[----:B------:R-:W-:Y:S01]  /*0e50*/  USHF.R.U32.HI UR12, URZ, UR19, UR17 ;  /* 0x000000133f0c7299 */ /* 0x000fe20008011611 */
[----:B0-----:R-:W-:Y:S01]  /*0e60*/  R2UR UR16, R2 ;  /* 0x00000000021072ca */ /* 0x001fe200000e0000 */
[----:B------:R-:W-:Y:S01]  /*0e70*/  ULDC UR21, c[0x0][0x608] ;  /* 0x0001820000157ab9 */ /* 0x000fe20000000800 */
[----:B------:R-:W-:Y:S01]  /*0e80*/  ISETP.NE.AND.EX P0, PT, RZ, UR7, PT, P0 ;  /* 0x00000007ff007c0c */ /* 0x000fe2000bf05300 */
[----:B------:R-:W-:Y:S02]  /*0e90*/  USHF.R.U64 UR26, UR22, UR21, UR12 ;  /* 0x00000015161a7299 */ /* 0x000fe4000800120c */
[----:B------:R-:W-:Y:S01]  /*0ea0*/  USHF.R.U32.HI UR12, URZ, UR21, UR12 ;  /* 0x000000153f0c7299 */ /* 0x000fe2000801160c */
[----:B------:R-:W-:Y:S01]  /*0eb0*/  UMOV UR20, 0x1 ;  /* 0x0000000100147882 */ /* 0x000fe20000000000 */
[----:B------:R-:W-:Y:S02]  /*0ec0*/  UIADD3 UR14, -UR14, URZ, URZ ;  /* 0x0000003f0e0e7290 */ /* 0x000fe4000fffe13f */
[----:B------:R-:W-:-:S02]  /*0ed0*/  USHF.R.U64 UR27, UR26, UR24, UR12 ;  /* 0x000000181a1b7299 */ /* 0x000fc4000800120c */
[----:B------:R-:W-:Y:S01]  /*0ee0*/  USHF.L.U32 UR19, UR20, UR24, URZ ;  /* 0x0000001814137299 */ /* 0x000fe2000800063f */
[----:B------:R-:W-:Y:S01]  /*0ef0*/  ULDC UR15, c[0x0][0x144] ;  /* 0x00005100000f7ab9 */ /* 0x000fe20000000800 */
[----:B------:R-:W-:Y:S01]  /*0f00*/  ULDC UR10, c[0x0][0x600] ;  /* 0x00018000000a7ab9 */ /* 0x000fe20000000800 */
[----:B------:R-:W-:Y:S02]  /*0f10*/  ULOP3.LUT UR20, URZ, UR13, URZ, 0x33, !UPT ;  /* 0x0000000d3f147292 */ /* 0x000fe4000f8e333f */
[----:B------:R-:W-:Y:S02]  /*0f20*/  USHF.R.U32.HI UR13, URZ, UR24, UR12 ;  /* 0x000000183f0d7299 */ /* 0x000fe4000801160c */
[----:B------:R-:W-:Y:S02]  /*0f30*/  UIADD3 UR11, UR10, -0x1, URZ ;  /* 0xffffffff0a0b7890 */ /* 0x000fe4000fffe03f */
[----:B------:R-:W-:Y:S02]  /*0f40*/  UIADD3 UR23, -UR16, URZ, URZ ;  /* 0x0000003f10177290 */ /* 0x000fe4000fffe13f */
[----:B------:R-:W-:Y:S01]  /*0f50*/  UIMAD UR4, UR15, UR14, UR4 ;  /* 0x0000000e0f0472a4 */ /* 0x000fe2000f8e0204 */
[----:B------:R-:W-:Y:S01]  /*0f60*/  ULDC UR28, c[0x0][0x148] ;  /* 0x00005200001c7ab9 */ /* 0x000fe20000000800 */
[----:B------:R-:W-:Y:S01]  /*0f70*/  ULDC UR24, c[0x0][0x648] ;  /* 0x0001920000187ab9 */ /* 0x000fe20000000800 */
[----:B------:R-:W-:Y:S01]  /*0f80*/  ULDC UR25, c[0x0][0x638] ;  /* 0x00018e0000197ab9 */ /* 0x000fe20000000800 */
[----:B------:R-:W-:Y:S01]  /*0f90*/  UMOV UR12, UR27 ;  /* 0x0000001b000c7c82 */ /* 0x000fe20008000000 */
[----:B------:R-:W-:Y:S07]  /*0fa0*/  @!P0 BRA `(.L_x_11) ;  /* 0x0000000000308947 */ /* 0x000fee0003800000 */
[----:B------:R-:W-:Y:S02]  /*0fb0*/  ULDC UR16, c[0x0][0x64c] ;  /* 0x0001930000107ab9 */ /* 0x000fe40000000800 */
        /* <DEDUP_REMOVED lines=8> */
[----:B------:R-:W-:-:S07]  /*1040*/  UIMAD.WIDE.U32.X UR6, UR21, UR7, UR16, UP1 ;  /* 0x00000007150672a5 */ /* 0x000fce00088e0410 */
[----:B------:R-:W-:Y:S01]  /*1050*/  UMOV UR12, UR6 ;  /* 0x00000006000c7c82 */ /* 0x000fe20008000000 */
[----:B------:R-:W-:-:S05]  /*1060*/  UMOV UR13, UR7 ;  /* 0x00000007000d7c82 */ /* 0x000fca0008000000 */
.L_x_11:
[----:B------:R-:W-:Y:S01]  /*1070*/  UISETP.NE.AND UP1, UPT, UR40, URZ, UPT ;  /* 0x0000003f2800728c */ /* 0x000fe2000bf25270 */
[----:B------:R-:W-:Y:S01]  /*1080*/  IMAD.MOV.U32 R5, RZ, RZ, 0x1 ;  /* 0x00000001ff057424 */ /* 0x000fe200078e00ff */
[----:B------:R-:W-:Y:S01]  /*1090*/  USHF.R.U64 UR6, UR12, UR24, UR13 ;  /* 0x000000180c067299 */ /* 0x000fe2000800120d */
[----:B------:R-:W-:Y:S01]  /*10a0*/  IMAD.U32 R19, RZ, RZ, UR5 ;  /* 0x00000005ff137e24 */ /* 0x000fe2000f8e00ff */
[----:B------:R-:W-:Y:S02]  /*10b0*/  ULOP3.LUT UR20, UR26, UR20, URZ, 0xc0, !UPT ;  /* 0x000000141a147292 */ /* 0x000fe4000f8ec03f */
[----:B------:R-:W-:Y:S02]  /*10c0*/  UIADD3 UR7, -UR6, URZ, URZ ;  /* 0x0000003f06077290 */ /* 0x000fe4000fffe13f */
[----:B------:R-:W-:Y:S02]  /*10d0*/  UIMAD UR19, UR19, UR6, UR20 ;  /* 0x00000006131372a4 */ /* 0x000fe4000f8e0214 */
[----:B------:R-:W-:-:S02]  /*10e0*/  ULOP3.LUT UR11, UR22, UR11, URZ, 0xc0, !UPT ;  /* 0x0000000b160b7292 */ /* 0x000fc4000f8ec03f */
[----:B------:R-:W-:Y:S02]  /*10f0*/  @UP1 UIMAD UR4, UR28, UR23, UR9 ;  /* 0x000000171c0412a4 */ /* 0x000fe4000f8e0209 */
[----:B------:R-:W-:-:S03]  /*1100*/  UIMAD UR6, UR7, UR25, UR27 ;  /* 0x00000019070672a4 */ /* 0x000fc6000f8e021b */
[----:B------:R-:W-:Y:S01]  /*1110*/  ULDC UR7, c[0x0][0x610] ;  /* 0x0001840000077ab9 */ /* 0x000fe20000000800 */
[----:B------:R-:W-:Y:S02]  /*1120*/  UIMAD UR6, UR6, UR10, UR11 ;  /* 0x0000000a060672a4 */ /* 0x000fe4000f8e020b */
[----:B------:R-:W-:-:S04]  /*1130*/  UIMAD UR4, UR19, UR7, UR4 ;  /* 0x00000007130472a4 */ /* 0x000fc8000f8e0204 */
[----:B------:R-:W-:Y:S02]  /*1140*/  USEL UR7, UR6, UR4, !UP1 ;  /* 0x0000000406077287 */ /* 0x000fe4000c800000 */
[----:B------:R-:W-:-:S04]  /*1150*/  USEL UR4, UR4, UR6, !UP1 ;  /* 0x0000000604047287 */ /* 0x000fc8000c800000 */
[----:B------:R-:W-:Y:S02]  /*1160*/  IMAD.U32 R2, RZ, RZ, UR7 ;  /* 0x00000007ff027e24 */ /* 0x000fe4000f8e00ff */
[----:B------:R-:W-:-:S07]  /*1170*/  IMAD.U32 R18, RZ, RZ, UR4 ;  /* 0x00000004ff127e24 */ /* 0x000fce000f8e00ff */
.L_x_9:
[----:B------:R-:W-:Y:S02]  /*1180*/  ULDC UR4, c[0x0][0x28c] ;  /* 0x0000a30000047ab9 */ /* 0x000fe40000000800 */
[----:B------:R-:W-:-:S04]  /*1190*/  UIADD3 UR4, UR4, 0x7f, URZ ;  /* 0x0000007f04047890 */ /* 0x000fc8000fffe03f */
[----:B------:R-:W-:-:S04]  /*11a0*/  USHF.R.S32.HI UR5, URZ, 0x1f, UR4 ;  /* 0x0000001f3f057899 */ /* 0x000fc80008011404 */
[----:B------:R-:W-:-:S04]  /*11b0*/  ULEA.HI UR5, UR5, UR4, URZ, 0x7 ;  /* 0x0000000405057291 */ /* 0x000fc8000f8f383f */
[----:B------:R-:W-:Y:S01]  /*11c0*/  USHF.R.S32.HI UR41, URZ, 0x7, UR5 ;  /* 0x000000073f297899 */ /* 0x000fe20008011405 */
[----:B------:R-:W-:Y:S11]  /*11d0*/  @!P1 BRA `(.L_x_12) ;  /* 0x0000009400d09947 */ /* 0x000ff60003800000 */
[----:B------:R-:W-:-:S06]  /*11e0*/  UISETP.GT.U32.AND UP1, UPT, UR18, 0x1, UPT ;  /* 0x000000011200788c */ /* 0x000fcc000bf24070 */
[----:B------:R-:W-:-:S13]  /*11f0*/  PLOP3.LUT P0, PT, PT, PT, UP1, 0x80, 0x0 ;  /* 0x000000000000781c */ /* 0x000fda0003f0f018 */
[----:B------:R-:W-:Y:S05]  /*1200*/  @P0 EXIT ;  /* 0x000000000000094d */ /* 0x000fea0003800000 */
.L_x_13:
[----:B------:R-:W-:-:S08]  /*1210*/  NOP ;  /* 0x0000000000007918 */ /* 0x000fd00000000000 */
[----:B------:R-:W0:Y:S02]  /*1220*/  USETMAXREG.TRY_ALLOC.CTAPOOL UP1, 0xe8 ;  /* 0x000000e8000079c8 */ /* 0x000e240008020600 */
[----:B0-----:R-:W-:-:S13]  /*1230*/  PLOP3.LUT P0, PT, PT, PT, UP1, 0x80, 0x0 ;  /* 0x000000000000781c */ /* 0x001fda0003f0f018 */
[----:B------:R-:W-:Y:S05]  /*1240*/  @!P0 BRA `(.L_x_13) ;  /* 0xfffffffc00f08947 */ /* 0x000fea000383ffff */
[----:B------:R-:W-:-:S13]  /*1250*/  LOP3.LUT P0, RZ, R5, 0xff, RZ, 0xc0, !PT ;  /* 0x000000ff05ff7812 */ /* 0x000fda000780c0ff */
[----:B------:R-:W-:Y:S05]  /*1260*/  @!P0 EXIT ;  /* 0x000000000000894d */ /* 0x000fea0003800000 */
[----:B------:R-:W0:Y:S01]  /*1270*/  S2UR UR5, SR_CgaCtaId ;  /* 0x00000000000579c3 */ /* 0x000e220000008800 */
[----:B------:R-:W-:Y:S01]  /*1280*/  VIADD R6, R0, 0xffffffff ;  /* 0xffffffff00067836 */ /* 0x000fe20000000000 */
[----:B------:R-:W-:Y:S01]  /*1290*/  SHF.R.S32.HI R4, RZ, 0x1f, R3 ;  /* 0x0000001fff047819 */ /* 0x000fe20000011403 */
[----:B------:R-:W-:Y:S01]  /*12a0*/  UMOV UR43, 0x400 ;  /* 0x00000400002b7882 */ /* 0x000fe20000000000 */
[----:B------:R-:W-:Y:S02]  /*12b0*/  USHF.R.U32.HI UR4, URZ, 0x1, UR41 ;  /* 0x000000013f047899 */ /* 0x000fe40008011629 */
[----:B------:R-:W-:Y:S01]  /*12c0*/  R2UR UR45, R6 ;  /* 0x00000000062d72ca */ /* 0x000fe200000e0000 */
[----:B------:R-:W-:Y:S01]  /*12d0*/  ULOP3.LUT UR44, UR41, 0x1, URZ, 0xc0, !UPT ;  /* 0x00000001292c7892 */ /* 0x000fe2000f8ec03f */
[CC--:B------:R-:W-:Y:S01]  /*12e0*/  LEA.HI R0, R4.reuse, R3.reuse, RZ, 0x2 ;  /* 0x0000000304007211 */ /* 0x0c0fe200078f10ff */
[----:B------:R-:W-:Y:S01]  /*12f0*/  UISETP.LT.AND UP1, UPT, UR41, 0x1, UPT ;  /* 0x000000012900788c */ /* 0x000fe2000bf21270 */
[----:B------:R-:W-:Y:S01]  /*1300*/  LEA.HI R4, R4, R3, RZ, 0x5 ;  /* 0x0000000304047211 */ /* 0x000fe200078f28ff */
[----:B------:R-:W-:Y:S01]  /*1310*/  ULOP3.LUT UR4, UR4, 0x1, URZ, 0xc0, !UPT ;  /* 0x0000000104047892 */ /* 0x000fe2000f8ec03f */
[--C-:B------:R-:W-:Y:S01]  /*1320*/  SHF.R.S32.HI R152, RZ, 0x2, R0.reuse ;  /* 0x00000002ff987819 */ /* 0x100fe20000011400 */
[----:B------:R-:W-:Y:S01]  /*1330*/  ULDC UR6, c[0x0][0x284] ;  /* 0x0000a10000067ab9 */ /* 0x000fe20000000800 */
[----:B------:R-:W-:Y:S01]  /*1340*/  SHF.R.S32.HI R5, RZ, 0x1f, R0 ;  /* 0x0000001fff057819 */ /* 0x000fe20000011400 */
[----:B------:R-:W-:Y:S01]  /*1350*/  USEL UR44, UR44, URZ, !UP0 ;  /* 0x0000003f2c2c7287 */ /* 0x000fe2000c000000 */
[----:B------:R-:W-:Y:S01]  /*1360*/  LOP3.LUT R154, R0, 0xfffffffc, RZ, 0xc0, !PT ;  /* 0xfffffffc009a7812 */ /* 0x000fe200078ec0ff */
[----:B------:R-:W-:Y:S01]  /*1370*/  USEL UR47, UR41, 0x1, UP1 ;  /* 0x00000001292f7887 */ /* 0x000fe20008800000 */
[----:B------:R-:W-:Y:S01]  /*1380*/  LEA.HI R5, R5, R152, RZ, 0x3 ;  /* 0x0000009805057211 */ /* 0x000fe200078f18ff */
[----:B------:R-:W-:Y:S01]  /*1390*/  USHF.L.U32 UR45, UR45, 0x3, URZ ;  /* 0x000000032d2d7899 */ /* 0x000fe2000800063f */
[----:B------:R-:W-:Y:S01]  /*13a0*/  ISETP.NE.AND P0, PT, R6, RZ, PT ;  /* 0x000000ff0600720c */ /* 0x000fe20003f05270 */
[----:B------:R-:W-:Y:S01]  /*13b0*/  UISETP.EQ.U32.AND UP0, UPT, UR4, 0x1, !UP0 ;  /* 0x000000010400788c */ /* 0x000fe2000c702070 */
[----:B------:R-:W-:Y:S01]  /*13c0*/  LOP3.LUT R5, R5, 0xfffffff8, RZ, 0xc0, !PT ;  /* 0xfffffff805057812 */ /* 0x000fe200078ec0ff */
[----:B------:R-:W-:Y:S01]  /*13d0*/  IMAD.IADD R154, R3, 0x1, -R154 ;  /* 0x00000001039a7824 */ /* 0x000fe200078e0a9a */
[----:B0-----:R-:W-:Y:S01]  /*13e0*/  ULEA UR43, UR5, UR43, 0x18 ;  /* 0x0000002b052b7291 */ /* 0x001fe2000f8ec03f */
[----:B------:R-:W-:Y:S01]  /*13f0*/  IMAD.U32 R156, RZ, RZ, UR45 ;  /* 0x0000002dff9c7e24 */ /* 0x000fe2000f8e00ff */
[----:B------:R-:W-:Y:S01]  /*1400*/  SEL R166, RZ, 0x1, P0 ;  /* 0x00000001ffa67807 */ /* 0x000fe20000000000 */
[----:B------:R-:W-:Y:S01]  /*1410*/  IMAD.IADD R152, R152, 0x1, -R5 ;  /* 0x0000000198987824 */ /* 0x000fe200078e0a05 */
[----:B------:R-:W-:Y:S01]  /*1420*/  UIADD3 UR46, UR43, 0x30, URZ ;  /* 0x000000302b2e7890 */ /* 0x000fe2000fffe03f */
[----:B------:R-:W-:Y:S01]  /*1430*/  SHF.R.S32.HI R5, RZ, 0x5, R4 ;  /* 0x00000005ff057819 */ /* 0x000fe20000011404 */
[----:B------:R-:W-:Y:S01]  /*1440*/  ULOP3.LUT UR42, UR38, 0x1, URZ, 0xfc, !UPT ;  /* 0x00000001262a7892 */ /* 0x000fe2000f8efc3f */
[C---:B------:R-:W-:Y:S01]  /*1450*/  LOP3.LUT R158, R156.reuse, 0x8, RZ, 0xc0, !PT ;  /* 0x000000089c9e7812 */ /* 0x040fe200078ec0ff */
[----:B------:R-:W-:Y:S01]  /*1460*/  UIADD3 UR47, -UR47, UR41, URZ ;  /* 0x000000292f2f7290 */ /* 0x000fe2000fffe13f */
[--C-:B------:R-:W-:Y:S01]  /*1470*/  SHF.R.S32.HI R153, RZ, 0x1f, R152.reuse ;  /* 0x0000001fff997819 */ /* 0x100fe20000011498 */
[C-C-:B------:R-:W-:Y:S01]  /*1480*/  IMAD R159, R5.reuse, -0x10, -R152.reuse ;  /* 0xfffffff0059f7824 */ /* 0x140fe200078e0a98 */
[----:B------:R-:W-:Y:S01]  /*1490*/  LOP3.LUT R156, R156, 0x8, RZ, 0xc, !PT ;  /* 0x000000089c9c7812 */ /* 0x000fe200078e0cff */
[----:B------:R-:W-:Y:S01]  /*14a0*/  IMAD.U32 R155, RZ, RZ, UR46 ;  /* 0x0000002eff9b7e24 */ /* 0x000fe2000f8e00ff */
[----:B------:R-:W-:Y:S01]  /*14b0*/  LOP3.LUT R158, R158, 0x18, RZ, 0x3c, !PT ;  /* 0x000000189e9e7812 */ /* 0x000fe200078e3cff */
[----:B------:R-:W-:Y:S01]  /*14c0*/  IMAD.WIDE R152, R5, 0x10, R152 ;  /* 0x0000001005987825 */ /* 0x000fe200078e0298 */
[----:B------:R-:W-:-:S03]  /*14d0*/  USEL UR48, URZ, 0x1, !UP0 ;  /* 0x000000013f307887 */ /* 0x000fc6000c000000 */
[----:B------:R-:W-:Y:S02]  /*14e0*/  VIADD R157, R155, UR45 ;  /* 0x0000002d9b9d7c36 */ /* 0x000fe40008000000 */
[----:B------:R-:W-:-:S07]  /*14f0*/  VIADD R159, R159, UR6 ;  /* 0x000000069f9f7c36 */ /* 0x000fce0008000000 */
.L_x_289:
[----:B------:R-:W-:Y:S01]  /*1500*/  SHF.L.U32 R0, R166, 0x1f, RZ ;  /* 0x0000001fa6007819 */ /* 0x000fe200000006ff */
[----:B------:R-:W-:Y:S02]  /*1510*/  ULDC UR4, c[0x0][0x28c] ;  /* 0x0000a30000047ab9 */ /* 0x000fe40000000800 */
[----:B------:R-:W-:Y:S01]  /*1520*/  ISETP.LT.AND P1, PT, RZ, UR4, PT ;  /* 0x00000004ff007c0c */ /* 0x000fe2000bf21270 */
[----:B------:R-:W0:Y:S02]  /*1530*/  SYNCS.PHASECHK.TRANS64.TRYWAIT P0, [R155+UR45], R0 ;  /* 0x000000009b0075a7 */ /* 0x000e24000800016d */
[----:B0-234-:R-:W-:Y:S10]  /*1540*/  @!P0 BRA `(.L_x_14) ;  /* 0x000000a000e88947 */ /* 0x01dff40003800000 */
.L_x_309:
[----:B------:R-:W-:Y:S05]  /*1550*/  @P1 BRA `(.L_x_15) ;  /* 0x0000000000401947 */ /* 0x000fea0003800000 */
[----:B0-----:R-:W-:Y:S01]  /*1560*/  MOV R0, 0x0 ;  /* 0x0000000000007802 */ /* 0x001fe20000000f00 */
[----:B------:R-:W-:Y:S01]  /*1570*/  ULDC.64 UR4, c[0x4][0x68] ;  /* 0x01001a0000047ab9 */ /* 0x000fe20000000a00 */
[----:B------:R-:W-:Y:S01]  /*1580*/  ULDC.64 UR6, c[0x4][0x8] ;  /* 0x0100020000067ab9 */ /* 0x000fe20000000a00 */
[----:B------:R-:W-:Y:S01]  /*1590*/  IMAD.U32 R4, RZ, RZ, UR4 ;  /* 0x00000004ff047e24 */ /* 0x000fe2000f8e00ff */
[----:B------:R0:W1:Y:S01]  /*15a0*/  LDC.64 R14, c[0x4][R0] ;  /* 0x01000000000e7b82 */ /* 0x0000620000000a00 */
[----:B------:R-:W-:Y:S01]  /*15b0*/  IMAD.U32 R5, RZ, RZ, UR5 ;  /* 0x00000005ff057e24 */ /* 0x000fe2000f8e00ff */
[----:B------:R-:W-:Y:S01]  /*15c0*/  ULDC.64 UR4, c[0x4][0x70] ;  /* 0x01001c0000047ab9 */ /* 0x000fe20000000a00 */
[----:B------:R-:W-:Y:S02]  /*15d0*/  IMAD.U32 R10, RZ, RZ, UR6 ;  /* 0x00000006ff0a7e24 */ /* 0x000fe4000f8e00ff */
[----:B------:R-:W-:Y:S02]  /*15e0*/  IMAD.U32 R6, RZ, RZ, UR4 ;  /* 0x00000004ff067e24 */ /* 0x000fe4000f8e00ff */
[----:B------:R-:W-:-:S02]  /*15f0*/  IMAD.U32 R7, RZ, RZ, UR5 ;  /* 0x00000005ff077e24 */ /* 0x000fc4000f8e00ff */
[----:B------:R-:W-:Y:S02]  /*1600*/  IMAD.U32 R11, RZ, RZ, UR7 ;  /* 0x00000007ff0b7e24 */ /* 0x000fe4000f8e00ff */
[----:B------:R-:W-:Y:S02]  /*1610*/  IMAD.MOV.U32 R8, RZ, RZ, 0x1e1 ;  /* 0x000001e1ff087424 */ /* 0x000fe400078e00ff */
[----:B------:R-:W-:Y:S02]  /*1620*/  IMAD.MOV.U32 R12, RZ, RZ, 0x1 ;  /* 0x00000001ff0c7424 */ /* 0x000fe400078e00ff */
[----:B0-----:R-:W-:-:S07]  /*1630*/  IMAD.MOV.U32 R13, RZ, RZ, RZ ;  /* 0x000000ffff0d7224 */ /* 0x001fce00078e00ff */
[----:B------:R-:W-:-:S07]  /*1640*/  LEPC R20, `(.L_x_15) ;  /* 0x000000001014794e */ /* 0x000fce0000000000 */
[----:B-1---5:R-:W-:Y:S05]  /*1650*/  CALL.ABS.NOINC R14 ;  /* 0x000000000e007343 */ /* 0x022fea0003c00000 */
.L_x_15:
[----:B0-----:R-:W-:-:S05]  /*1660*/  IMAD.U32 R0, RZ, RZ, UR42 ;  /* 0x0000002aff007e24 */ /* 0x001fca000f8e00ff */
[----:B------:R-:W-:-:S13]  /*1670*/  ISETP.NE.AND P0, PT, R0, 0x3, PT ;  /* 0x000000030000780c */ /* 0x000fda0003f05270 */
[----:B------:R-:W-:Y:S05]  /*1680*/  @!P0 BRA `(.L_x_16) ;  /* 0x0000000000048947 */ /* 0x000fea0003800000 */
[----:B------:R-:W-:Y:S01]  /*1690*/  BPT.TRAP 0x1 ;  /* 0x000000040000795c */ /* 0x000fe20000300000 */
.L_x_16:
[----:B------:R-:W-:Y:S02]  /*16a0*/  IMAD.U32 R3, RZ, RZ, UR44 ;  /* 0x0000002cff037e24 */ /* 0x000fe4000f8e00ff */
[----:B------:R-:W-:-:S03]  /*16b0*/  IMAD.U32 R0, RZ, RZ, UR48 ;  /* 0x00000030ff007e24 */ /* 0x000fc6000f8e00ff */
[----:B------:R-:W-:Y:S02]  /*16c0*/  LEA R3, R3, UR43, 0x3 ;  /* 0x0000002b03037c11 */ /* 0x000fe4000f8e18ff */
[----:B------:R-:W-:-:S04]  /*16d0*/  SHF.L.U32 R0, R0, 0x1f, RZ ;  /* 0x0000001f00007819 */ /* 0x000fc800000006ff */
[----:B------:R0:W1:Y:S01]  /*16e0*/  SYNCS.PHASECHK.TRANS64.TRYWAIT P1, [R3+URZ], R0 ;  /* 0x00000000030075a7 */ /* 0x000062000802017f */
[----:B------:R-:W-:Y:S05]  /*16f0*/  @!P0 BRA `(.L_x_17) ;  /* 0x0000000000048947 */ /* 0x000fea0003800000 */
[----:B------:R-:W-:Y:S01]  /*1700*/  BPT.TRAP 0x1 ;  /* 0x000000040000795c */ /* 0x000fe20000300000 */
.L_x_17:
[----:B------:R-:W-:-:S05]  /*1710*/  IMAD.U32 R4, RZ, RZ, UR47 ;  /* 0x0000002fff047e24 */ /* 0x000fca000f8e00ff */
[----:B------:R-:W-:Y:S01]  /*1720*/  ISETP.GE.AND P2, PT, R4, 0x1, PT ;  /* 0x000000010400780c */ /* 0x000fe20003f46270 */
[----:B-1----:R-:W-:-:S12]  /*1730*/  @P1 BRA `(.L_x_18) ;  /* 0x0000000000081947 */ /* 0x002fd80003800000 */
[----:B------:R-:W1:Y:S02]  /*1740*/  SYNCS.PHASECHK.TRANS64.TRYWAIT P1, [R3+URZ], R0 ;  /* 0x00000000030075a7 */ /* 0x000e64000802017f */
[----:B-1----:R-:W-:Y:S05]  /*1750*/  @!P1 BRA `(.L_x_19) ;  /* 0x000000a000789947 */ /* 0x002fea0003800000 */
.L_x_18:
[----:B------:R-:W-:Y:S05]  /*1760*/  WARPSYNC.ALL ;  /* 0x0000000000007948 */ /* 0x000fea0003800000 */
[----:B------:R-:W-:Y:S01]  /*1770*/  UIADD3 UR5, UR43, 0x8100, URZ ;  /* 0x000081002b057890 */ /* 0x000fe2000fffe03f */
[----:B------:R-:W-:Y:S01]  /*1780*/  WARPGROUP.ARRIVE ;  /* 0x00000000000079c5 */ /* 0x000fe20000000000 */
[----:B------:R-:W-:Y:S02]  /*1790*/  UIADD3 UR4, UR43, 0x100, URZ ;  /* 0x000001002b047890 */ /* 0x000fe4000fffe03f */
[----:B------:R-:W-:Y:S02]  /*17a0*/  USHF.R.U32.HI UR5, URZ, 0x4, UR5 ;  /* 0x000000043f057899 */ /* 0x000fe40008011605 */
[----:B------:R-:W-:-:S02]  /*17b0*/  USHF.R.U32.HI UR4, URZ, 0x4, UR4 ;  /* 0x000000043f047899 */ /* 0x000fc40008011604 */
[----:B------:R-:W-:Y:S02]  /*17c0*/  ULOP3.LUT UR6, UR5, 0x3fff, URZ, 0xc0, !UPT ;  /* 0x00003fff05067892 */ /* 0x000fe4000f8ec03f */
[----:B------:R-:W-:Y:S02]  /*17d0*/  ULOP3.LUT UR5, UR4, 0x3fff, URZ, 0xc0, !UPT ;  /* 0x00003fff04057892 */ /* 0x000fe4000f8ec03f */
[----:B------:R-:W-:Y:S02]  /*17e0*/  ULOP3.LUT UR4, UR6, 0x4000000, URZ, 0xfc, !UPT ;  /* 0x0400000006047892 */ /* 0x000fe4000f8efc3f */
[----:B------:R-:W-:Y:S02]  /*17f0*/  ULEA UR7, UR44, UR5, 0xa ;  /* 0x000000052c077291 */ /* 0x000fe4000f8e503f */
[----:B------:R-:W-:Y:S01]  /*1800*/  ULEA UR6, UR44, UR4, 0xc ;  /* 0x000000042c067291 */ /* 0x000fe2000f8e603f */
[----:B------:R-:W-:Y:S01]  /*1810*/  UMOV UR9, 0x40000040 ;  /* 0x4000004000097882 */ /* 0x000fe20000000000 */
[----:B------:R-:W-:-:S03]  /*1820*/  UMOV UR11, 0x40000040 ;  /* 0x40000040000b7882 */ /* 0x000fc60000000000 */
[----:B------:R-:W-:Y:S02]  /*1830*/  UMOV UR8, UR7 ;  /* 0x0000000700087c82 */ /* 0x000fe40008000000 */
[----:B------:R-:W-:Y:S02]  /*1840*/  UMOV UR10, UR6 ;  /* 0x00000006000a7c82 */ /* 0x000fe40008000000 */
[----:B------:R-:W-:Y:S01]  /*1850*/  HGMMA.64x256x16.F32.BF16 R24, gdesc[UR8].tnspA.tnspB, RZ, !UPT, gsb0 ;  /* 0x63e00000081879f0 */ /* 0x000fe2000c0018ff */
[----:B------:R-:W-:Y:S02]  /*1860*/  UIADD3 UR8, UR7, 0x80, URZ ;  /* 0x0000008007087890 */ /* 0x000fe4000fffe03f */
[----:B------:R-:W-:Y:S01]  /*1870*/  UIADD3 UR10, UR6, 0x80, URZ ;  /* 0x00000080060a7890 */ /* 0x000fe2000fffe03f */
[----:B------:R-:W-:Y:S01]  /*1880*/  UMOV UR9, 0x40000040 ;  /* 0x4000004000097882 */ /* 0x000fe20000000000 */
[----:B------:R-:W-:Y:S01]  /*1890*/  UMOV UR11, 0x40000040 ;  /* 0x40000040000b7882 */ /* 0x000fe20000000000 */
[----:B------:R-:W-:-:S02]  /*18a0*/  WARPGROUP.DEPBAR.LE gsb0, 0x0 ;  /* 0x00008000000079c5 */ /* 0x000fc40000010000 */
[----:B------:R-:W-:-:S15]  /*18b0*/  WARPGROUP.ARRIVE ;  /* 0x00000000000079c5 */ /* 0x000fde0000000000 */
[----:B------:R-:W-:-:S05]  /*18c0*/  NOP ;  /* 0x0000000000007918 */ /* 0x000fca0000000000 */
[----:B------:R-:W-:Y:S01]  /*18d0*/  HGMMA.64x256x16.F32.BF16 R24, gdesc[UR8].tnspA.tnspB, R24, gsb0 ;  /* 0x63e00000081879f0 */ /* 0x000fe20008001818 */
[----:B------:R-:W-:Y:S02]  /*18e0*/  UIADD3 UR8, UR7, 0x100, URZ ;  /* 0x0000010007087890 */ /* 0x000fe4000fffe03f */
[----:B------:R-:W-:Y:S01]  /*18f0*/  UIADD3 UR10, UR6, 0x100, URZ ;  /* 0x00000100060a7890 */ /* 0x000fe2000fffe03f */
[----:B------:R-:W-:Y:S01]  /*1900*/  UMOV UR9, 0x40000040 ;  /* 0x4000004000097882 */ /* 0x000fe20000000000 */
[----:B------:R-:W-:Y:S01]  /*1910*/  UMOV UR11, 0x40000040 ;  /* 0x40000040000b7882 */ /* 0x000fe20000000000 */
[----:B------:R-:W-:Y:S02]  /*1920*/  WARPGROUP.DEPBAR.LE gsb0, 0x0 ;  /* 0x00008000000079c5 */ /* 0x000fe40000010000 */
        /* <DEDUP_REMOVED lines=42> */
[----:B------:R-:W-:Y:S03]  /*1bd0*/  HGMMA.64x256x16.F32.BF16 R24, gdesc[UR8].tnspA.tnspB, R24, gsb0 ;  /* 0x63e00000081879f0 */ /* 0x000fe60008001818 */
[----:B------:R-:W-:Y:S02]  /*1be0*/  WARPGROUP.DEPBAR.LE gsb0, 0x0 ;  /* 0x00008000000079c5 */ /* 0x000fe40000010000 */
[----:B------:R-:W-:Y:S05]  /*1bf0*/  @!P2 BRA `(.L_x_20) ;  /* 0x0000000400a0a947 */ /* 0x000fea0003800000 */
[----:B------:R-:W-:Y:S01]  /*1c00*/  UIADD3 UR6, UR44, 0x1, URZ ;  /* 0x000000012c067890 */ /* 0x000fe2000fffe03f */
[----:B01----:R-:W-:-:S03]  /*1c10*/  IMAD.U32 R0, RZ, RZ, UR47 ;  /* 0x0000002fff007e24 */ /* 0x003fc6000f8e00ff */
[----:B------:R-:W-:-:S04]  /*1c20*/  UISETP.NE.AND UP0, UPT, UR6, 0x2, UPT ;  /* 0x000000020600788c */ /* 0x000fc8000bf05270 */
[----:B------:R-:W-:Y:S02]  /*1c30*/  USEL UR7, URZ, 0x1, UP0 ;  /* 0x000000013f077887 */ /* 0x000fe40008000000 */
[----:B------:R-:W-:Y:S02]  /*1c40*/  USEL UR6, UR6, URZ, UP0 ;  /* 0x0000003f06067287 */ /* 0x000fe40008000000 */
[----:B------:R-:W-:-:S06]  /*1c50*/  ULOP3.LUT UR7, UR48, UR7, URZ, 0x3c, !UPT ;  /* 0x0000000730077292 */ /* 0x000fcc000f8e3c3f */
[----:B------:R-:W-:Y:S01]  /*1c60*/  IMAD.U32 R5, RZ, RZ, UR7 ;  /* 0x00000007ff057e24 */ /* 0x000fe2000f8e00ff */
[----:B------:R-:W-:-:S06]  /*1c70*/  UMOV UR7, UR44 ;  /* 0x0000002c00077c82 */ /* 0x000fcc0008000000 */
.L_x_27:
[----:B01----:R-:W-:Y:S05]  /*1c80*/  @!P0 BRA `(.L_x_21) ;  /* 0x0000000000048947 */ /* 0x003fea0003800000 */
[----:B------:R-:W-:Y:S01]  /*1c90*/  BPT.TRAP 0x1 ;  /* 0x000000040000795c */ /* 0x000fe20000300000 */
.L_x_21:
[----:B------:R-:W-:Y:S01]  /*1ca0*/  ULEA UR8, UR6, UR43, 0x3 ;  /* 0x0000002b06087291 */ /* 0x000fe2000f8e183f */
[----:B------:R-:W-:-:S08]  /*1cb0*/  SHF.L.U32 R3, R5, 0x1f, RZ ;  /* 0x0000001f05037819 */ /* 0x000fd000000006ff */
[----:B------:R0:W1:Y:S01]  /*1cc0*/  SYNCS.PHASECHK.TRANS64.TRYWAIT P1, [UR8], R3 ;  /* 0x00000003ff0075a7 */ /* 0x0000620008020148 */
[----:B------:R-:W-:Y:S05]  /*1cd0*/  @!P0 BRA `(.L_x_22) ;  /* 0x0000000000048947 */ /* 0x000fea0003800000 */
[----:B------:R-:W-:Y:S01]  /*1ce0*/  BPT.TRAP 0x1 ;  /* 0x000000040000795c */ /* 0x000fe20000300000 */
.L_x_22:
[----:B-1----:R-:W-:Y:S05]  /*1cf0*/  @P1 BRA `(.L_x_23) ;  /* 0x0000000000081947 */ /* 0x002fea0003800000 */
[----:B------:R-:W1:Y:S02]  /*1d00*/  SYNCS.PHASECHK.TRANS64.TRYWAIT P1, [UR8], R3 ;  /* 0x00000003ff0075a7 */ /* 0x000e640008020148 */
[----:B-1----:R-:W-:Y:S05]  /*1d10*/  @!P1 BRA `(.L_x_24) ;  /* 0x0000009c001c9947 */ /* 0x002fea0003800000 */
.L_x_23:
[----:B------:R-:W-:Y:S01]  /*1d20*/  ULEA UR13, UR6, UR5, 0xa ;  /* 0x00000005060d7291 */ /* 0x000fe2000f8e503f */
[----:B------:R-:W-:Y:S01]  /*1d30*/  WARPGROUP.ARRIVE ;  /* 0x00000000000079c5 */ /* 0x000fe20000000000 */
[----:B------:R-:W-:Y:S01]  /*1d40*/  ULEA UR12, UR6, UR4, 0xc ;  /* 0x00000004060c7291 */ /* 0x000fe2000f8e603f */
[----:B------:R-:W-:Y:S01]  /*1d50*/  UMOV UR9, 0x40000040 ;  /* 0x4000004000097882 */ /* 0x000fe20000000000 */
[----:B------:R-:W-:-:S03]  /*1d60*/  UMOV UR11, 0x40000040 ;  /* 0x40000040000b7882 */ /* 0x000fc60000000000 */
[----:B------:R-:W-:Y:S02]  /*1d70*/  UMOV UR8, UR13 ;  /* 0x0000000d00087c82 */ /* 0x000fe40008000000 */
[----:B------:R-:W-:Y:S02]  /*1d80*/  UMOV UR10, UR12 ;  /* 0x0000000c000a7c82 */ /* 0x000fe40008000000 */
[----:B------:R-:W-:Y:S01]  /*1d90*/  HGMMA.64x256x16.F32.BF16 R24, gdesc[UR8].tnspA.tnspB, R24, gsb0 ;  /* 0x63e00000081879f0 */ /* 0x000fe20008001818 */
        /* <DEDUP_REMOVED lines=58> */
[----:B------:R-:W-:Y:S01]  /*2140*/  BPT.TRAP 0x1 ;  /* 0x000000040000795c */ /* 0x000fe20000300000 */
.L_x_25:
[----:B------:R-:W-:Y:S02]  /*2150*/  UISETP.GT.U32.AND UP0, UPT, UR38, 0x1, UPT ;  /* 0x000000012600788c */ /* 0x000fe4000bf04070 */
[----:B------:R-:W-:-:S04]  /*2160*/  ULEA UR8, UR7, UR43, 0x3 ;  /* 0x0000002b07087291 */ /* 0x000fc8000f8e183f */
[----:B------:R-:W-:Y:S01]  /*2170*/  UIADD3 UR8, UR8, 0x10, URZ ;  /* 0x0000001008087890 */ /* 0x000fe2000fffe03f */
[----:B------:R-:W-:-:S03]  /*2180*/  PLOP3.LUT P1, PT, PT, PT, UP0, 0x80, 0x0 ;  /* 0x000000000000781c */ /* 0x000fc60003f2f008 */
[----:B------:R-:W-:-:S09]  /*2190*/  UPRMT UR8, URZ, 0x654, UR8 ;  /* 0x000006543f087896 */ /* 0x000fd20008000008 */
[----:B------:R-:W-:Y:S01]  /*21a0*/  SYNCS.ARRIVE.TRANS64.RED.A1T0 RZ, [UR8], RZ ;  /* 0x000000ffffff79a7 */ /* 0x000fe20008100408 */
[----:B------:R-:W-:Y:S05]  /*21b0*/  @P1 BRA `(.L_x_26) ;  /* 0x0000000000041947 */ /* 0x000fea0003800000 */
[----:B------:R-:W-:Y:S01]  /*21c0*/  BPT.TRAP 0x1 ;  /* 0x000000040000795c */ /* 0x000fe20000300000 */
.L_x_26:
[----:B------:R-:W-:Y:S01]  /*21d0*/  UIADD3 UR6, UR6, 0x1, URZ ;  /* 0x0000000106067890 */ /* 0x000fe2000fffe03f */
[C---:B------:R-:W-:Y:S01]  /*21e0*/  ISETP.GT.AND P1, PT, R0.reuse, 0x1, PT ;  /* 0x000000010000780c */ /* 0x040fe20003f24270 */
[----:B------:R-:W-:Y:S01]  /*21f0*/  UIADD3 UR7, UR7, 0x1, URZ ;  /* 0x0000000107077890 */ /* 0x000fe2000fffe03f */
[----:B------:R-:W-:Y:S01]  /*2200*/  VIADD R0, R0, 0xffffffff ;  /* 0xffffffff00007836 */ /* 0x000fe20000000000 */
[----:B------:R-:W-:Y:S02]  /*2210*/  UISETP.NE.AND UP0, UPT, UR6, 0x2, UPT ;  /* 0x000000020600788c */ /* 0x000fe4000bf05270 */
[----:B------:R-:W-:Y:S02]  /*2220*/  UISETP.NE.AND UP1, UPT, UR7, 0x2, UPT ;  /* 0x000000020700788c */ /* 0x000fe4000bf25270 */
[----:B------:R-:W-:Y:S02]  /*2230*/  USEL UR8, URZ, 0x1, UP0 ;  /* 0x000000013f087887 */ /* 0x000fe40008000000 */
[----:B------:R-:W-:-:S02]  /*2240*/  USEL UR6, UR6, URZ, UP0 ;  /* 0x0000003f06067287 */ /* 0x000fc40008000000 */
[----:B------:R-:W-:Y:S02]  /*2250*/  USEL UR7, UR7, URZ, UP1 ;  /* 0x0000003f07077287 */ /* 0x000fe40008800000 */
[----:B------:R-:W-:Y:S01]  /*2260*/  LOP3.LUT R5, R5, UR8, RZ, 0x3c, !PT ;  /* 0x0000000805057c12 */ /* 0x000fe2000f8e3cff */
[----:B------:R-:W-:Y:S09]  /*2270*/  @P1 BRA `(.L_x_27) ;  /* 0xfffffff800801947 */ /* 0x000ff2000383ffff */
.L_x_20:
[----:B------:R-:W-:Y:S01]  /*2280*/  ULDC UR6, c[0x0][0x28c] ;  /* 0x0000a30000067ab9 */ /* 0x000fe20000000800 */
[----:B------:R2:W-:Y:S01]  /*2290*/  SYNCS.ARRIVE.TRANS64.A1T0 RZ, [R156+UR46], RZ ;  /* 0x000000ff9cff79a7 */ /* 0x0005e2000810002e */
[----:B------:R-:W-:-:S06]  /*22a0*/  UISETP.GE.AND UP0, UPT, UR6, 0x1, UPT ;  /* 0x000000010600788c */ /* 0x000fcc000bf06270 */
[----:B------:R-:W-:-:S13]  /*22b0*/  PLOP3.LUT P1, PT, PT, PT, UP0, 0x80, 0x0 ;  /* 0x000000000000781c */ /* 0x000fda0003f2f008 */
[----:B--2---:R-:W-:Y:S05]  /*22c0*/  @!P1 BRA `(.L_x_28) ;  /* 0x0000000000309947 */ /* 0x004fea0003800000 */
[----:B------:R-:W-:Y:S05]  /*22d0*/  @!P0 BRA `(.L_x_29) ;  /* 0x0000000000048947 */ /* 0x000fea0003800000 */
[----:B------:R-:W-:Y:S01]  /*22e0*/  BPT.TRAP 0x1 ;  /* 0x000000040000795c */ /* 0x000fe20000300000 */
.L_x_29:
[----:B------:R-:W-:Y:S02]  /*22f0*/  UIADD3 UR4, UR47, UR44, URZ ;  /* 0x0000002c2f047290 */ /* 0x000fe4000fffe03f */
[----:B------:R-:W-:Y:S02]  /*2300*/  UISETP.GT.U32.AND UP0, UPT, UR38, 0x1, UPT ;  /* 0x000000012600788c */ /* 0x000fe4000bf04070 */
[----:B------:R-:W-:-:S04]  /*2310*/  USHF.L.U32 UR4, UR4, 0x3, URZ ;  /* 0x0000000304047899 */ /* 0x000fc8000800063f */
[----:B------:R-:W-:Y:S01]  /*2320*/  ULOP3.LUT UR4, UR4, 0x8, URZ, 0xc0, !UPT ;  /* 0x0000000804047892 */ /* 0x000fe2000f8ec03f */
[----:B------:R-:W-:-:S03]  /*2330*/  PLOP3.LUT P0, PT, PT, PT, UP0, 0x80, 0x0 ;  /* 0x000000000000781c */ /* 0x000fc60003f0f008 */
[----:B------:R-:W-:-:S04]  /*2340*/  UIADD3 UR4, UR43, 0x10, UR4 ;  /* 0x000000102b047890 */ /* 0x000fc8000fffe004 */
[----:B------:R-:W-:-:S09]  /*2350*/  UPRMT UR4, URZ, 0x654, UR4 ;  /* 0x000006543f047896 */ /* 0x000fd20008000004 */
[----:B------:R-:W-:Y:S01]  /*2360*/  SYNCS.ARRIVE.TRANS64.RED.A1T0 RZ, [UR4], RZ ;  /* 0x000000ffffff79a7 */ /* 0x000fe20008100404 */
[----:B------:R-:W-:Y:S05]  /*2370*/  @P0 BRA `(.L_x_28) ;  /* 0x0000000000040947 */ /* 0x000fea0003800000 */
[----:B------:R-:W-:Y:S01]  /*2380*/  BPT.TRAP 0x1 ;  /* 0x000000040000795c */ /* 0x000fe20000300000 */
.L_x_28:
[----:B01----:R-:W-:Y:S01]  /*2390*/  SHF.L.U32 R0, R166, 0x1f, RZ ;  /* 0x0000001fa6007819 */ /* 0x003fe200000006ff */
[----:B------:R-:W-:Y:S01]  /*23a0*/  ULEA UR7, UR41, UR44, 0x1 ;  /* 0x0000002c29077291 */ /* 0x000fe2000f8e083f */
[----:B------:R-:W0:Y:S01]  /*23b0*/  LDC R7, c[0x0][0x288] ;  /* 0x0000a200ff077b82 */ /* 0x000e220000000800 */
[----:B------:R-:W-:Y:S01]  /*23c0*/  UIADD3 UR4, UR6, 0xfe, URZ ;  /* 0x000000fe06047890 */ /* 0x000fe2000fffe03f */
[----:B------:R-:W-:Y:S01]  /*23d0*/  IMAD.SHL.U32 R12, R154, 0x2, RZ ;  /* 0x000000029a0c7824 */ /* 0x000fe200078e00ff */
[----:B------:R-:W-:Y:S02]  /*23e0*/  USHF.R.U32.HI UR5, URZ, 0x1, UR7 ;  /* 0x000000013f057899 */ /* 0x000fe40008011607 */
[----:B------:R-:W-:Y:S02]  /*23f0*/  UISETP.GT.U32.AND UP0, UPT, UR7, 0x1, UPT ;  /* 0x000000010700788c */ /* 0x000fe4000bf04070 */
[----:B------:R-:W-:Y:S01]  /*2400*/  ULOP3.LUT UR5, UR5, 0x1, URZ, 0xc0, !UPT ;  /* 0x0000000105057892 */ /* 0x000fe2000f8ec03f */
[----:B------:R-:W1:Y:S01]  /*2410*/  SYNCS.PHASECHK.TRANS64.TRYWAIT P0, [R155+UR45+0x10], R0 ;  /* 0x000010009b0075a7 */ /* 0x000e62000800016d */
[----:B------:R-:W-:Y:S01]  /*2420*/  UISETP.LT.U32.AND UP0, UPT, UR4, 0xff, UP0 ;  /* 0x000000ff0400788c */ /* 0x000fe20008701070 */
[----:B------:R-:W-:Y:S01]  /*2430*/  SHF.R.S32.HI R13, RZ, 0x1f, R12 ;  /* 0x0000001fff0d7819 */ /* 0x000fe2000001140c */
[----:B------:R-:W-:-:S02]  /*2440*/  UISETP.NE.U32.AND UP1, UPT, UR5, 0x1, UPT ;  /* 0x000000010500788c */ /* 0x000fc4000bf25070 */
[----:B------:R-:W-:Y:S02]  /*2450*/  USEL UR5, URZ, 0x1, !UP0 ;  /* 0x000000013f057887 */ /* 0x000fe4000c000000 */
[----:B------:R-:W-:-:S04]  /*2460*/  UISETP.GT.U32.AND UP1, UPT, UR4, 0xfe, !UP1 ;  /* 0x000000fe0400788c */ /* 0x000fc8000cf24070 */
[----:B------:R-:W-:-:S04]  /*2470*/  USEL UR4, URZ, 0x1, !UP1 ;  /* 0x000000013f047887 */ /* 0x000fc8000c800000 */
[----:B------:R-:W-:Y:S01]  /*2480*/  ULOP3.LUT UR48, UR4, UR48, UR5, 0x96, !UPT ;  /* 0x0000003004307292 */ /* 0x000fe2000f8e9605 */
[----:B01----:R-:W-:Y:S11]  /*2490*/  @!P0 BRA `(.L_x_30) ;  /* 0x0000009400548947 */ /* 0x003ff60003800000 */
.L_x_310:
[----:B------:R-:W-:Y:S01]  /*24a0*/  IMAD.SHL.U32 R6, R18, 0x40, RZ ;  /* 0x0000004012067824 */ /* 0x000fe200078e00ff */
[----:B------:R-:W-:Y:S01]  /*24b0*/  ULDC UR6, c[0x0][0x284] ;  /* 0x0000a10000067ab9 */ /* 0x000fe20000000800 */
[----:B------:R-:W-:Y:S01]  /*24c0*/  IMAD.SHL.U32 R14, R2, 0x100, RZ ;  /* 0x00000100020e7824 */ /* 0x000fe200078e00ff */
[----:B------:R-:W-:Y:S01]  /*24d0*/  SHF.R.S32.HI R163, RZ, 0x1f, R19 ;  /* 0x0000001fffa37819 */ /* 0x000fe20000011413 */
[----:B------:R-:W-:Y:S01]  /*24e0*/  ULDC.64 UR4, c[0x0][0x5d0] ;  /* 0x0001740000047ab9 */ /* 0x000fe20000000a00 */
[----:B------:R-:W-:Y:S01]  /*24f0*/  ISETP.GE.AND P0, PT, R6, UR6, PT ;  /* 0x0000000606007c0c */ /* 0x000fe2000bf06270 */
[----:B------:R-:W-:Y:S01]  /*2500*/  IMAD.WIDE.U32 R2, R19, UR4, R12 ;  /* 0x0000000413027c25 */ /* 0x000fe2000f8e000c */
[----:B------:R-:W-:Y:S01]  /*2510*/  SHF.R.S32.HI R15, RZ, 0x1f, R14 ;  /* 0x0000001fff0f7819 */ /* 0x000fe2000001140e */
[----:B------:R-:W-:Y:S01]  /*2520*/  ULOP3.LUT UR44, UR44, 0x1, URZ, 0xc0, !UPT ;  /* 0x000000012c2c7892 */ /* 0x000fe2000f8ec03f */
[C---:B------:R-:W-:Y:S01]  /*2530*/  ISETP.GE.OR P0, PT, R14.reuse, R7, P0 ;  /* 0x000000070e00720c */ /* 0x040fe20000706670 */
[----:B0-----:R-:W-:Y:S01]  /*2540*/  IMAD R0, R163, UR4, RZ ;  /* 0x00000004a3007c24 */ /* 0x001fe2000f8e02ff */
[----:B------:R-:W-:-:S03]  /*2550*/  IADD3 R4, P1, R14, R2, RZ ;  /* 0x000000020e047210 */ /* 0x000fc60007f3e0ff */
[----:B------:R-:W-:-:S05]  /*2560*/  IMAD R5, R19, UR5, R0 ;  /* 0x0000000513057c24 */ /* 0x000fca000f8e0200 */
[----:B------:R-:W-:-:S03]  /*2570*/  IADD3.X R5, R15, R3, R5, P1, !PT ;  /* 0x000000030f057210 */ /* 0x000fc60000ffe405 */
[----:B------:R-:W-:Y:S05]  /*2580*/  @P0 BRA `(.L_x_31) ;  /* 0x0000007c00100947 */ /* 0x000fea0003800000 */
[----:B------:R-:W0:Y:S01]  /*2590*/  LDC.64 R10, c[0x0][0x5c8] ;  /* 0x00017200ff0a7b82 */ /* 0x000e220000000a00 */
[----:B-----5:R-:W-:Y:S01]  /*25a0*/  FSETP.NEU.AND P0, PT, R22, RZ, PT ;  /* 0x000000ff1600720b */ /* 0x020fe20003f0d000 */
[----:B------:R-:W-:Y:S01]  /*25b0*/  IMAD R3, R154, -0x2, R7 ;  /* 0xfffffffe9a037824 */ /* 0x000fe200078e0207 */
[----:B------:R-:W-:Y:S01]  /*25c0*/  BSSY B0, `(.L_x_31) ;  /* 0x00007c0000007945 */ /* 0x000fe20003800000 */
[----:B------:R-:W-:-:S04]  /*25d0*/  IMAD.WIDE R160, R18, 0x40, R152 ;  /* 0x0000004012a07825 */ /* 0x000fc800078e0298 */
[----:B------:R-:W-:Y:S02]  /*25e0*/  IMAD.IADD R0, R3, 0x1, -R14 ;  /* 0x0000000103007824 */ /* 0x000fe400078e0a0e */
[----:B------:R-:W-:-:S03]  /*25f0*/  IMAD.IADD R2, R159, 0x1, -R6 ;  /* 0x000000019f027824 */ /* 0x000fc600078e0a06 */
[----:B------:R-:W-:-:S04]  /*2600*/  ISETP.GT.AND P2, PT, R0, RZ, PT ;  /* 0x000000ff0000720c */ /* 0x000fc80003f44270 */
[----:B------:R-:W-:Y:S01]  /*2610*/  ISETP.GT.AND P1, PT, R2, RZ, P2 ;  /* 0x000000ff0200720c */ /* 0x000fe20001724270 */
[-C--:B0-----:R-:W-:Y:S02]  /*2620*/  IMAD R3, R161, R10.reuse, RZ ;  /* 0x0000000aa1037224 */ /* 0x081fe400078e02ff */
[----:B------:R-:W-:-:S04]  /*2630*/  IMAD.WIDE.U32 R168, R160, R10, R4 ;  /* 0x0000000aa0a87225 */ /* 0x000fc800078e0004 */
[----:B------:R-:W-:-:S04]  /*2640*/  IMAD R3, R160, R11, R3 ;  /* 0x0000000ba0037224 */ /* 0x000fc800078e0203 */
[----:B------:R-:W-:Y:S01]  /*2650*/  IMAD.IADD R173, R169, 0x1, R3 ;  /* 0x00000001a9ad7824 */ /* 0x000fe200078e0203 */
[----:B------:R-:W-:Y:S06]  /*2660*/  @!P0 BRA `(.L_x_32) ;  /* 0x00000054009c8947 */ /* 0x000fec0003800000 */
[----:B------:R-:W0:Y:S01]  /*2670*/  LDC.64 R20, c[0x0][0x5b8] ;  /* 0x00016e00ff147b82 */ /* 0x000e220000000a00 */
[----:B------:R-:W-:-:S07]  /*2680*/  ULDC.64 UR4, c[0x0][0x5c0] ;  /* 0x0001700000047ab9 */ /* 0x000fce0000000a00 */
[----:B------:R-:W1:Y:S08]  /*2690*/  LDC.64 R170, c[0x0][0x5b0] ;  /* 0x00016c00ffaa7b82 */ /* 0x000e700000000a00 */
[----:B------:R-:W2:Y:S01]  /*26a0*/  LDC.64 R8, c[0x0][0x5a8] ;  /* 0x00016a00ff087b82 */ /* 0x000ea20000000a00 */
[-C--:B0-----:R-:W-:Y:S02]  /*26b0*/  IMAD R6, R163, R20.reuse, RZ ;  /* 0x00000014a3067224 */ /* 0x081fe400078e02ff */
[----:B------:R-:W-:-:S04]  /*26c0*/  IMAD.WIDE.U32 R4, R19, R20, R12 ;  /* 0x0000001413047225 */ /* 0x000fc800078e000c */
[----:B------:R-:W-:Y:S01]  /*26d0*/  IMAD R167, R19, R21, R6 ;  /* 0x0000001513a77224 */ /* 0x000fe200078e0206 */
[----:B------:R-:W-:Y:S01]  /*26e0*/  IADD3 R162, P0, R14, R4, RZ ;  /* 0x000000040ea27210 */ /* 0x000fe20007f1e0ff */
[----:B-1----:R-:W-:-:S03]  /*26f0*/  IMAD R3, R161, R170, RZ ;  /* 0x000000aaa1037224 */ /* 0x002fc600078e02ff */
[----:B------:R-:W-:Y:S01]  /*2700*/  IADD3.X R163, R15, R5, R167, P0, !PT ;  /* 0x000000050fa37210 */ /* 0x000fe200007fe4a7 */
[C---:B------:R-:W-:Y:S02]  /*2710*/  IMAD R169, R160.reuse, R171, R3 ;  /* 0x000000aba0a97224 */ /* 0x040fe400078e0203 */
[----:B------:R-:W-:-:S04]  /*2720*/  IMAD.WIDE.U32 R4, R160, R170, R162 ;  /* 0x000000aaa0047225 */ /* 0x000fc800078e00a2 */
[----:B------:R-:W-:Y:S01]  /*2730*/  IMAD.IADD R3, R5, 0x1, R169 ;  /* 0x0000000105037824 */ /* 0x000fe200078e02a9 */
[----:B--2---:R-:W-:-:S04]  /*2740*/  LEA R6, P0, R4, R8, 0x1 ;  /* 0x0000000804067211 */ /* 0x004fc800078008ff */
[----:B------:R-:W-:-:S05]  /*2750*/  LEA.HI.X R7, R4, R9, R3, 0x1, P0 ;  /* 0x0000000904077211 */ /* 0x000fca00000f0c03 */
[----:B------:R0:W2:Y:S01]  /*2760*/  @P1 LDG.E.LTC128B.U16 R3, desc[UR50][R6.64] ;  /* 0x0000003206031981 */ /* 0x0000a2000c1e1520 */
[----:B------:R-:W-:Y:S01]  /*2770*/  IMAD.WIDE.U32 R4, R160, R170, R14 ;  /* 0x000000aaa0047225 */ /* 0x000fe200078e000e */
[----:B------:R-:W-:Y:S02]  /*2780*/  BSSY B1, `(.L_x_33) ;  /* 0x0000014000017945 */ /* 0x000fe40003800000 */
[----:B------:R-:W-:-:S04]  /*2790*/  IADD3 R164, P0, R12, R4, RZ ;  /* 0x000000040ca47210 */ /* 0x000fc80007f1e0ff */
[----:B------:R-:W-:Y:S02]  /*27a0*/  IADD3.X R165, R13, R169, R5, P0, !PT ;  /* 0x000000a90da57210 */ /* 0x000fe400007fe405 */
[----:B------:R-:W-:Y:S01]  /*27b0*/  LEA R4, P0, R168, UR4, 0x1 ;  /* 0x00000004a8047c11 */ /* 0x000fe2000f8008ff */
[----:B------:R-:W-:-:S03]  /*27c0*/  IMAD.WIDE.U32 R164, R19, R20, R164 ;  /* 0x0000001413a47225 */ /* 0x000fc600078e00a4 */
[----:B------:R-:W-:Y:S02]  /*27d0*/  LEA.HI.X R5, R168, UR5, R173, 0x1, P0 ;  /* 0x00000005a8057c11 */ /* 0x000fe400080f0cad */
[----:B------:R-:W-:Y:S01]  /*27e0*/  ISETP.GT.AND P0, PT, R0, 0x1, PT ;  /* 0x000000010000780c */ /* 0x000fe20003f04270 */
[----:B0-----:R-:W-:Y:S01]  /*27f0*/  IMAD.IADD R7, R167, 0x1, R165 ;  /* 0x00000001a7077824 */ /* 0x001fe200078e02a5 */
[----:B------:R-:W-:Y:S02]  /*2800*/  LEA R6, P4, R164, R8, 0x1 ;  /* 0x00000008a4067211 */ /* 0x000fe400078808ff */
[----:B------:R-:W-:Y:S02]  /*2810*/  ISETP.GT.AND P3, PT, R2, RZ, P0 ;  /* 0x000000ff0200720c */ /* 0x000fe40000764270 */
[----:B------:R-:W-:Y:S01]  /*2820*/  LEA.HI.X R7, R164, R9, R7, 0x1, P4 ;  /* 0x00000009a4077211 */ /* 0x000fe200020f0c07 */
[C---:B------:R-:W-:Y:S01]  /*2830*/  IMAD.SHL.U32 R164, R170.reuse, 0x8, RZ ;  /* 0x00000008aaa47824 */ /* 0x040fe200078e00ff */
[----:B------:R-:W-:Y:S01]  /*2840*/  SHF.L.U64.HI R165, R170, 0x3, R171 ;  /* 0x00000003aaa57819 */ /* 0x000fe200000102ab */
[----:B--2---:R-:W-:-:S04]  /*2850*/  IMAD.U32 R21, R3, 0x10000, RZ ;  /* 0x0001000003157824 */ /* 0x004fc800078e00ff */
[----:B------:R-:W-:-:S04]  /*2860*/  FMUL R21, R21, R22 ;  /* 0x0000001615157220 */ /* 0x000fc80000400000 */
[----:B------:R-:W-:-:S05]  /*2870*/  FFMA R21, R24, R23, R21 ;  /* 0x0000001718157223 */ /* 0x000fca0000000015 */
[----:B------:R-:W-:-:S05]  /*2880*/  F2FP.BF16.F32.PACK_AB R21, RZ, R21 ;  /* 0x00000015ff15723e */ /* 0x000fca00000010ff */
[----:B------:R0:W-:Y:S01]  /*2890*/  @P1 STG.E.U16 desc[UR50][R4.64], R21 ;  /* 0x0000001504001986 */ /* 0x0001e2000c101532 */
[----:B------:R-:W-:Y:S05]  /*28a0*/  @!P3 BRA `(.L_x_34) ;  /* 0x000000000004b947 */ /* 0x000fea0003800000 */
[----:B------:R1:W5:Y:S02]  /*28b0*/  LDG.E.LTC128B.U16 R3, desc[UR50][R6.64+0x2] ;  /* 0x0000023206037981 */ /* 0x000364000c1e1520 */
.L_x_34:
[----:B------:R-:W-:Y:S05]  /*28c0*/  BSYNC B1 ;  /* 0x0000000000017941 */ /* 0x000fea0003800000 */
.L_x_33:
[----:B0----5:R-:W-:Y:S01]  /*28d0*/  IMAD.U32 R21, R3, 0x10000, RZ ;  /* 0x0001000003157824 */ /* 0x021fe200078e00ff */
[----:B------:R-:W-:Y:S01]  /*28e0*/  ISETP.GT.AND P2, PT, R2, 0x8, P2 ;  /* 0x000000080200780c */ /* 0x000fe20001744270 */
[----:B------:R-:W-:-:S04]  /*28f0*/  IMAD.WIDE.U32 R164, R160, R170, R164 ;  /* 0x000000aaa0a47225 */ /* 0x000fc800078e00a4 */
[----:B------:R-:W-:Y:S01]  /*2900*/  FMUL R18, R21, R22 ;  /* 0x0000001615127220 */ /* 0x000fe20000400000 */
[----:B------:R-:W-:Y:S01]  /*2910*/  IMAD.IADD R169, R169, 0x1, R165 ;  /* 0x00000001a9a97824 */ /* 0x000fe200078e02a5 */
[----:B------:R-:W-:Y:S02]  /*2920*/  IADD3 R21, P1, R162, R164, RZ ;  /* 0x000000a4a2157210 */ /* 0x000fe40007f3e0ff */
[----:B------:R-:W-:-:S03]  /*2930*/  FFMA R18, R25, R23, R18 ;  /* 0x0000001719127223 */ /* 0x000fc60000000012 */
[----:B------:R-:W-:Y:S01]  /*2940*/  IMAD.X R162, R169, 0x1, R163, P1 ;  /* 0x00000001a9a27824 */ /* 0x000fe200008e06a3 */
[C---:B------:R-:W-:Y:S02]  /*2950*/  LEA R24, P1, R21.reuse, R8, 0x1 ;  /* 0x0000000815187211 */ /* 0x040fe400078208ff */
[----:B------:R-:W-:Y:S02]  /*2960*/  F2FP.BF16.F32.PACK_AB R18, RZ, R18 ;  /* 0x00000012ff12723e */ /* 0x000fe400000010ff */
[----:B------:R-:W-:Y:S02]  /*2970*/  LEA.HI.X R25, R21, R9, R162, 0x1, P1 ;  /* 0x0000000915197211 */ /* 0x000fe400008f0ca2 */
[----:B------:R-:W-:Y:S02]  /*2980*/  PRMT R21, R18, 0x7610, R21 ;  /* 0x0000761012157816 */ /* 0x000fe40000000015 */
[----:B------:R-:W-:-:S03]  /*2990*/  PRMT R18, R3, 0x7610, R18 ;  /* 0x0000761003127816 */ /* 0x000fc60000000012 */
[----:B------:R0:W-:Y:S04]  /*29a0*/  @P3 STG.E.U16 desc[UR50][R4.64+0x2], R21 ;  /* 0x0000021504003986 */ /* 0x0001e8000c101532 */
[----:B------:R-:W2:Y:S01]  /*29b0*/  @P2 LDG.E.LTC128B.U16 R18, desc[UR50][R24.64] ;  /* 0x0000003218122981 */ /* 0x000ea2000c1e1520 */
[----:B------:R-:W-:Y:S01]  /*29c0*/  IADD3 R12, P1, P3, R12, R164, R14 ;  /* 0x000000a40c0c7210 */ /* 0x000fe20007b3e00e */
[----:B------:R-:W-:Y:S01]  /*29d0*/  BSSY B1, `(.L_x_35) ;  /* 0x0000011000017945 */ /* 0x000fe20003800000 */
[C---:B------:R-:W-:Y:S02]  /*29e0*/  SHF.L.U64.HI R11, R10.reuse, 0x4, R11 ;  /* 0x000000040a0b7819 */ /* 0x040fe4000001020b */
[----:B------:R-:W-:Y:S02]  /*29f0*/  IADD3.X R13, R13, R169, R15, P1, P3 ;  /* 0x000000a90d0d7210 */ /* 0x000fe40000fe640f */
[----:B------:R-:W-:-:S02]  /*2a00*/  LEA R10, P1, R10, R4, 0x4 ;  /* 0x000000040a0a7211 */ /* 0x000fc400078220ff */
[----:B------:R-:W-:Y:S01]  /*2a10*/  ISETP.GT.AND P0, PT, R2, 0x8, P0 ;  /* 0x000000080200780c */ /* 0x000fe20000704270 */
[----:B0-----:R-:W-:-:S04]  /*2a20*/  IMAD.WIDE.U32 R20, R19, R20, R12 ;  /* 0x0000001413147225 */ /* 0x001fc800078e000c */
[----:B------:R-:W-:Y:S01]  /*2a30*/  IMAD.X R11, R11, 0x1, R5, P1 ;  /* 0x000000010b0b7824 */ /* 0x000fe200008e0605 */
[----:B------:R-:W-:Y:S01]  /*2a40*/  LEA R8, P3, R20, R8, 0x1 ;  /* 0x0000000814087211 */ /* 0x000fe200078608ff */
[----:B------:R-:W-:-:S05]  /*2a50*/  IMAD.IADD R12, R167, 0x1, R21 ;  /* 0x00000001a70c7824 */ /* 0x000fca00078e0215 */
[----:B------:R-:W-:Y:S01]  /*2a60*/  LEA.HI.X R9, R20, R9, R12, 0x1, P3 ;  /* 0x0000000914097211 */ /* 0x000fe200018f0c0c */
[----:B--2---:R-:W-:-:S04]  /*2a70*/  IMAD.U32 R3, R18, 0x10000, RZ ;  /* 0x0001000012037824 */ /* 0x004fc800078e00ff */
[----:B------:R-:W-:-:S04]  /*2a80*/  FMUL R3, R3, R22 ;  /* 0x0000001603037220 */ /* 0x000fc80000400000 */
[----:B------:R-:W-:-:S05]  /*2a90*/  FFMA R3, R26, R23, R3 ;  /* 0x000000171a037223 */ /* 0x000fca0000000003 */
[----:B------:R-:W-:-:S05]  /*2aa0*/  F2FP.BF16.F32.PACK_AB R3, RZ, R3 ;  /* 0x00000003ff03723e */ /* 0x000fca00000010ff */
[----:B------:R0:W-:Y:S01]  /*2ab0*/  @P2 STG.E.U16 desc[UR50][R10.64], R3 ;  /* 0x000000030a002986 */ /* 0x0001e2000c101532 */
[----:B------:R-:W-:Y:S05]  /*2ac0*/  @!P0 BRA `(.L_x_36) ;  /* 0x0000000000048947 */ /* 0x000fea0003800000 */
[----:B------:R2:W5:Y:S02]  /*2ad0*/  LDG.E.LTC128B.U16 R18, desc[UR50][R8.64+0x2] ;  /* 0x0000023208127981 */ /* 0x000564000c1e1520 */
.L_x_36:
[----:B------:R-:W-:Y:S05]  /*2ae0*/  BSYNC B1 ;  /* 0x0000000000017941 */ /* 0x000fea0003800000 */
.L_x_35:
[----:B0----5:R-:W-:Y:S01]  /*2af0*/  IMAD.U32 R3, R18, 0x10000, RZ ;  /* 0x0001000012037824 */ /* 0x021fe200078e00ff */
[----:B------:R-:W-:Y:S01]  /*2b00*/  ISETP.GT.AND P1, PT, R0, 0x8, PT ;  /* 0x000000080000780c */ /* 0x000fe20003f24270 */
[----:B------:R-:W-:Y:S02]  /*2b10*/  BSSY B1, `(.L_x_37) ;  /* 0x0000008000017945 */ /* 0x000fe40003800000 */
[----:B------:R-:W-:Y:S01]  /*2b20*/  FMUL R12, R3, R22 ;  /* 0x00000016030c7220 */ /* 0x000fe20000400000 */
[----:B------:R-:W-:-:S03]  /*2b30*/  ISETP.GT.AND P2, PT, R2, RZ, P1 ;  /* 0x000000ff0200720c */ /* 0x000fc60000f44270 */
[----:B------:R-:W-:-:S05]  /*2b40*/  FFMA R12, R27, R23, R12 ;  /* 0x000000171b0c7223 */ /* 0x000fca000000000c */
[----:B------:R-:W-:-:S05]  /*2b50*/  F2FP.BF16.F32.PACK_AB R12, RZ, R12 ;  /* 0x0000000cff0c723e */ /* 0x000fca00000010ff */
[----:B------:R0:W-:Y:S01]  /*2b60*/  @P0 STG.E.U16 desc[UR50][R10.64+0x2], R12 ;  /* 0x0000020c0a000986 */ /* 0x0001e2000c101532 */
[----:B------:R-:W-:Y:S05]  /*2b70*/  @!P2 BRA `(.L_x_38) ;  /* 0x000000000004a947 */ /* 0x000fea0003800000 */
[----:B------:R3:W5:Y:S02]  /*2b80*/  LDG.E.LTC128B.U16 R18, desc[UR50][R6.64+0x10] ;  /* 0x0000103206127981 */ /* 0x000764000c1e1520 */
.L_x_38:
[----:B------:R-:W-:Y:S05]  /*2b90*/  BSYNC B1 ;  /* 0x0000000000017941 */ /* 0x000fea0003800000 */
.L_x_37:
[----:B-----5:R-:W-:Y:S01]  /*2ba0*/  IMAD.U32 R3, R18, 0x10000, RZ ;  /* 0x0001000012037824 */ /* 0x020fe200078e00ff */
        /* <DEDUP_REMOVED lines=9> */
.L_x_40:
[----:B------:R-:W-:Y:S05]  /*2c40*/  BSYNC B1 ;  /* 0x0000000000017941 */ /* 0x000fea0003800000 */
.L_x_39:
[----:B----45:R-:W-:Y:S01]  /*2c50*/  IMAD.U32 R3, R18, 0x10000, RZ ;  /* 0x0001000012037824 */ /* 0x030fe200078e00ff */
[----:B------:R-:W-:Y:S01]  /*2c60*/  ISETP.GT.AND P1, PT, R2, 0x8, P1 ;  /* 0x000000080200780c */ /* 0x000fe20000f24270 */
[----:B------:R-:W-:Y:S02]  /*2c70*/  BSSY B1, `(.L_x_41) ;  /* 0x0000007000017945 */ /* 0x000fe40003800000 */
[----:B0-----:R-:W-:-:S04]  /*2c80*/  FMUL R12, R3, R22 ;  /* 0x00000016030c7220 */ /* 0x001fc80000400000 */
[----:B------:R-:W-:-:S05]  /*2c90*/  FFMA R12, R29, R23, R12 ;  /* 0x000000171d0c7223 */ /* 0x000fca000000000c */
[----:B------:R-:W-:-:S05]  /*2ca0*/  F2FP.BF16.F32.PACK_AB R12, RZ, R12 ;  /* 0x0000000cff0c723e */ /* 0x000fca00000010ff */
[----:B------:R0:W-:Y:S01]  /*2cb0*/  @P3 STG.E.U16 desc[UR50][R4.64+0x12], R12 ;  /* 0x0000120c04003986 */ /* 0x0001e2000c101532 */
[----:B------:R-:W-:Y:S05]  /*2cc0*/  @!P1 BRA `(.L_x_42) ;  /* 0x0000000000049947 */ /* 0x000fea0003800000 */
[----:B------:R4:W5:Y:S02]  /*2cd0*/  LDG.E.LTC128B.U16 R18, desc[UR50][R8.64+0x10] ;  /* 0x0000103208127981 */ /* 0x000964000c1e1520 */
.L_x_42:
[----:B------:R-:W-:Y:S05]  /*2ce0*/  BSYNC B1 ;  /* 0x0000000000017941 */ /* 0x000fea0003800000 */
.L_x_41:
[----:B-----5:R-:W-:Y:S01]  /*2cf0*/  IMAD.U32 R3, R18, 0x10000, RZ ;  /* 0x0001000012037824 */ /* 0x020fe200078e00ff */
[----:B------:R-:W-:Y:S01]  /*2d00*/  ISETP.GT.AND P0, PT, R2, 0x8, P0 ;  /* 0x000000080200780c */ /* 0x000fe20000704270 */
[----:B------:R-:W-:Y:S02]  /*2d10*/  BSSY B1, `(.L_x_43) ;  /* 0x0000007000017945 */ /* 0x000fe40003800000 */
[----:B------:R-:W-:-:S04]  /*2d20*/  FMUL R3, R3, R22 ;  /* 0x0000001603037220 */ /* 0x000fc80000400000 */
[----:B------:R-:W-:-:S05]  /*2d30*/  FFMA R3, R30, R23, R3 ;  /* 0x000000171e037223 */ /* 0x000fca0000000003 */
[----:B------:R-:W-:-:S05]  /*2d40*/  F2FP.BF16.F32.PACK_AB R3, RZ, R3 ;  /* 0x00000003ff03723e */ /* 0x000fca00000010ff */
[----:B------:R0:W-:Y:S01]  /*2d50*/  @P1 STG.E.U16 desc[UR50][R10.64+0x10], R3 ;  /* 0x000010030a001986 */ /* 0x0001e2000c101532 */
[----:B------:R-:W-:Y:S05]  /*2d60*/  @!P0 BRA `(.L_x_44) ;  /* 0x0000000000048947 */ /* 0x000fea0003800000 */
[----:B------:R0:W5:Y:S02]  /*2d70*/  LDG.E.LTC128B.U16 R18, desc[UR50][R8.64+0x12] ;  /* 0x0000123208127981 */ /* 0x000164000c1e1520 */
.L_x_44:
[----:B------:R-:W-:Y:S05]  /*2d80*/  BSYNC B1 ;  /* 0x0000000000017941 */ /* 0x000fea0003800000 */
.L_x_43:
        /* <DEDUP_REMOVED lines=10> */
.L_x_46:
[----:B------:R-:W-:Y:S05]  /*2e30*/  BSYNC B1 ;  /* 0x0000000000017941 */ /* 0x000fea0003800000 */
.L_x_45:
        /* <DEDUP_REMOVED lines=10> */
.L_x_48:
[----:B------:R-:W-:Y:S05]  /*2ee0*/  BSYNC B1 ;  /* 0x0000000000017941 */ /* 0x000fea0003800000 */
.L_x_47:
[----:B0----5:R-:W-:Y:S01]  /*2ef0*/  IMAD.U32 R3, R18, 0x10000, RZ ;  /* 0x0001000012037824 */ /* 0x021fe200078e00ff */
        /* <DEDUP_REMOVED lines=8> */
.L_x_50:
[----:B------:R-:W-:Y:S05]  /*2f80*/  BSYNC B1 ;  /* 0x0000000000017941 */ /* 0x000fea0003800000 */
.L_x_49:
        /* <DEDUP_REMOVED lines=9> */
.L_x_52:
[----:B------:R-:W-:Y:S05]  /*3020*/  BSYNC B1 ;  /* 0x0000000000017941 */ /* 0x000fea0003800000 */
.L_x_51:
        /* <DEDUP_REMOVED lines=10> */
.L_x_54:
[----:B------:R-:W-:Y:S05]  /*30d0*/  BSYNC B1 ;  /* 0x0000000000017941 */ /* 0x000fea0003800000 */
.L_x_53:
        /* <DEDUP_REMOVED lines=10> */
.L_x_56:
[----:B------:R-:W-:Y:S05]  /*3180*/  BSYNC B1 ;  /* 0x0000000000017941 */ /* 0x000fea0003800000 */
.L_x_55:
        /* <DEDUP_REMOVED lines=9> */
.L_x_58:
[----:B------:R-:W-:Y:S05]  /*3220*/  BSYNC B1 ;  /* 0x0000000000017941 */ /* 0x000fea0003800000 */
.L_x_57:
        /* <DEDUP_REMOVED lines=9> */
.L_x_60:
[----:B------:R-:W-:Y:S05]  /*32c0*/  BSYNC B1 ;  /* 0x0000000000017941 */ /* 0x000fea0003800000 */
.L_x_59:
        /* <DEDUP_REMOVED lines=10> */
.L_x_62:
[----:B------:R-:W-:Y:S05]  /*3370*/  BSYNC B1 ;  /* 0x0000000000017941 */ /* 0x000fea0003800000 */
.L_x_61:
        /* <DEDUP_REMOVED lines=10> */
.L_x_64:
[----:B------:R-:W-:Y:S05]  /*3420*/  BSYNC B1 ;  /* 0x0000000000017941 */ /* 0x000fea0003800000 */
.L_x_63:
        /* <DEDUP_REMOVED lines=9> */
.L_x_66:
[----:B------:R-:W-:Y:S05]  /*34c0*/  BSYNC B1 ;  /* 0x0000000000017941 */ /* 0x000fea0003800000 */
.L_x_65:
        /* <DEDUP_REMOVED lines=9> */
.L_x_68:
[----:B------:R-:W-:Y:S05]  /*3560*/  BSYNC B1 ;  /* 0x0000000000017941 */ /* 0x000fea0003800000 */
.L_x_67:
        /* <DEDUP_REMOVED lines=10> */
.L_x_70:
[----:B------:R-:W-:Y:S05]  /*3610*/  BSYNC B1 ;  /* 0x0000000000017941 */ /* 0x000fea0003800000 */
.L_x_69:
        /* <DEDUP_REMOVED lines=10> */
.L_x_72:
[----:B------:R-:W-:Y:S05]  /*36c0*/  BSYNC B1 ;  /* 0x0000000000017941 */ /* 0x000fea0003800000 */
.L_x_71:
        /* <DEDUP_REMOVED lines=9> */
.L_x_74:
[----:B------:R-:W-:Y:S05]  /*3760*/  BSYNC B1 ;  /* 0x0000000000017941 */ /* 0x000fea0003800000 */
.L_x_73:
        /* <DEDUP_REMOVED lines=9> */
.L_x_76:
[----:B------:R-:W-:Y:S05]  /*3800*/  BSYNC B1 ;  /* 0x0000000000017941 */ /* 0x000fea0003800000 */
.L_x_75:
        /* <DEDUP_REMOVED lines=10> */
.L_x_78:
[----:B------:R-:W-:Y:S05]  /*38b0*/  BSYNC B1 ;  /* 0x0000000000017941 */ /* 0x000fea0003800000 */
.L_x_77:
        /* <DEDUP_REMOVED lines=10> */
.L_x_80:
[----:B------:R-:W-:Y:S05]  /*3960*/  BSYNC B1 ;  /* 0x0000000000017941 */ /* 0x000fea0003800000 */
.L_x_79:
        /* <DEDUP_REMOVED lines=9> */
.L_x_82:
[----:B------:R-:W-:Y:S05]  /*3a00*/  BSYNC B1 ;  /* 0x0000000000017941 */ /* 0x000fea0003800000 */
.L_x_81:
        /* <DEDUP_REMOVED lines=9> */
.L_x_84:
[----:B------:R-:W-:Y:S05]  /*3aa0*/  BSYNC B1 ;  /* 0x0000000000017941 */ /* 0x000fea0003800000 */
.L_x_83:
        /* <DEDUP_REMOVED lines=10> */
.L_x_86:
[----:B------:R-:W-:Y:S05]  /*3b50*/  BSYNC B1 ;  /* 0x0000000000017941 */ /* 0x000fea0003800000 */
.L_x_85:
        /* <DEDUP_REMOVED lines=10> */
.L_x_88:
[----:B------:R-:W-:Y:S05]  /*3c00*/  BSYNC B1 ;  /* 0x0000000000017941 */ /* 0x000fea0003800000 */
.L_x_87:
        /* <DEDUP_REMOVED lines=9> */
.L_x_90:
[----:B------:R-:W-:Y:S05]  /*3ca0*/  BSYNC B1 ;  /* 0x0000000000017941 */ /* 0x000fea0003800000 */
.L_x_89:
        /* <DEDUP_REMOVED lines=9> */
.L_x_92:
[----:B------:R-:W-:Y:S05]  /*3d40*/  BSYNC B1 ;  /* 0x0000000000017941 */ /* 0x000fea0003800000 */
.L_x_91:
        /* <DEDUP_REMOVED lines=10> */
.L_x_94:
[----:B------:R-:W-:Y:S05]  /*3df0*/  BSYNC B1 ;  /* 0x0000000000017941 */ /* 0x000fea0003800000 */
.L_x_93:
        /* <DEDUP_REMOVED lines=10> */
.L_x_96:
[----:B------:R-:W-:Y:S05]  /*3ea0*/  BSYNC B1 ;  /* 0x0000000000017941 */ /* 0x000fea0003800000 */
.L_x_95:
        /* <DEDUP_REMOVED lines=9> */
.L_x_98:
[----:B------:R-:W-:Y:S05]  /*3f40*/  BSYNC B1 ;  /* 0x0000000000017941 */ /* 0x000fea0003800000 */
.L_x_97:
        /* <DEDUP_REMOVED lines=9> */
.L_x_100:
[----:B------:R-:W-:Y:S05]  /*3fe0*/  BSYNC B1 ;  /* 0x0000000000017941 */ /* 0x000fea0003800000 */
.L_x_99:
        /* <DEDUP_REMOVED lines=10> */
.L_x_102:
[----:B------:R-:W-:Y:S05]  /*4090*/  BSYNC B1 ;  /* 0x0000000000017941 */ /* 0x000fea0003800000 */
.L_x_101:
        /* <DEDUP_REMOVED lines=10> */
.L_x_104:
[----:B------:R-:W-:Y:S05]  /*4140*/  BSYNC B1 ;  /* 0x0000000000017941 */ /* 0x000fea0003800000 */
.L_x_103:
        /* <DEDUP_REMOVED lines=9> */
.L_x_106:
[----:B------:R-:W-:Y:S05]  /*41e0*/  BSYNC B1 ;  /* 0x0000000000017941 */ /* 0x000fea0003800000 */
.L_x_105:
        /* <DEDUP_REMOVED lines=9> */
.L_x_108:
[----:B------:R-:W-:Y:S05]  /*4280*/  BSYNC B1 ;  /* 0x0000000000017941 */ /* 0x000fea0003800000 */
.L_x_107:
        /* <DEDUP_REMOVED lines=10> */
.L_x_110:
[----:B------:R-:W-:Y:S05]  /*4330*/  BSYNC B1 ;  /* 0x0000000000017941 */ /* 0x000fea0003800000 */
.L_x_109:
        /* <DEDUP_REMOVED lines=10> */
.L_x_112:
[----:B------:R-:W-:Y:S05]  /*43e0*/  BSYNC B1 ;  /* 0x0000000000017941 */ /* 0x000fea0003800000 */
.L_x_111:
        /* <DEDUP_REMOVED lines=9> */
.L_x_114:
[----:B------:R-:W-:Y:S05]  /*4480*/  BSYNC B1 ;  /* 0x0000000000017941 */ /* 0x000fea0003800000 */
.L_x_113:
        /* <DEDUP_REMOVED lines=9> */
.L_x_116:
[----:B------:R-:W-:Y:S05]  /*4520*/  BSYNC B1 ;  /* 0x0000000000017941 */ /* 0x000fea0003800000 */
.L_x_115:
        /* <DEDUP_REMOVED lines=10> */
.L_x_118:
[----:B------:R-:W-:Y:S05]  /*45d0*/  BSYNC B1 ;  /* 0x0000000000017941 */ /* 0x000fea0003800000 */
.L_x_117:
        /* <DEDUP_REMOVED lines=10> */
.L_x_120:
[----:B------:R-:W-:Y:S05]  /*4680*/  BSYNC B1 ;  /* 0x0000000000017941 */ /* 0x000fea0003800000 */
.L_x_119:
        /* <DEDUP_REMOVED lines=9> */
.L_x_122:
[----:B------:R-:W-:Y:S05]  /*4720*/  BSYNC B1 ;  /* 0x0000000000017941 */ /* 0x000fea0003800000 */
.L_x_121:
        /* <DEDUP_REMOVED lines=9> */
.L_x_124:
[----:B------:R-:W-:Y:S05]  /*47c0*/  BSYNC B1 ;  /* 0x0000000000017941 */ /* 0x000fea0003800000 */
.L_x_123:
        /* <DEDUP_REMOVED lines=10> */
.L_x_126:
[----:B------:R-:W-:Y:S05]  /*4870*/  BSYNC B1 ;  /* 0x0000000000017941 */ /* 0x000fea0003800000 */
.L_x_125:
        /* <DEDUP_REMOVED lines=10> */
.L_x_128:
[----:B------:R-:W-:Y:S05]  /*4920*/  BSYNC B1 ;  /* 0x0000000000017941 */ /* 0x000fea0003800000 */
.L_x_127:
        /* <DEDUP_REMOVED lines=9> */
.L_x_130:
[----:B------:R-:W-:Y:S05]  /*49c0*/  BSYNC B1 ;  /* 0x0000000000017941 */ /* 0x000fea0003800000 */
.L_x_129:
        /* <DEDUP_REMOVED lines=9> */
.L_x_132:
[----:B------:R-:W-:Y:S05]  /*4a60*/  BSYNC B1 ;  /* 0x0000000000017941 */ /* 0x000fea0003800000 */
.L_x_131:
        /* <DEDUP_REMOVED lines=10> */
.L_x_134:
[----:B------:R-:W-:Y:S05]  /*4b10*/  BSYNC B1 ;  /* 0x0000000000017941 */ /* 0x000fea0003800000 */
.L_x_133:
        /* <DEDUP_REMOVED lines=10> */
.L_x_136:
[----:B------:R-:W-:Y:S05]  /*4bc0*/  BSYNC B1 ;  /* 0x0000000000017941 */ /* 0x000fea0003800000 */
.L_x_135:
        /* <DEDUP_REMOVED lines=9> */
.L_x_138:
[----:B------:R-:W-:Y:S05]  /*4c60*/  BSYNC B1 ;  /* 0x0000000000017941 */ /* 0x000fea0003800000 */
.L_x_137:
        /* <DEDUP_REMOVED lines=9> */
.L_x_140:
[----:B------:R-:W-:Y:S05]  /*4d00*/  BSYNC B1 ;  /* 0x0000000000017941 */ /* 0x000fea0003800000 */
.L_x_139:
        /* <DEDUP_REMOVED lines=10> */
.L_x_142:
[----:B------:R-:W-:Y:S05]  /*4db0*/  BSYNC B1 ;  /* 0x0000000000017941 */ /* 0x000fea0003800000 */
.L_x_141:
        /* <DEDUP_REMOVED lines=10> */
.L_x_144:
[----:B------:R-:W-:Y:S05]  /*4e60*/  BSYNC B1 ;  /* 0x0000000000017941 */ /* 0x000fea0003800000 */
.L_x_143:
        /* <DEDUP_REMOVED lines=9> */
.L_x_146:
[----:B------:R-:W-:Y:S05]  /*4f00*/  BSYNC B1 ;  /* 0x0000000000017941 */ /* 0x000fea0003800000 */
.L_x_145:
        /* <DEDUP_REMOVED lines=9> */
.L_x_148:
[----:B------:R-:W-:Y:S05]  /*4fa0*/  BSYNC B1 ;  /* 0x0000000000017941 */ /* 0x000fea0003800000 */
.L_x_147:
        /* <DEDUP_REMOVED lines=10> */
.L_x_150:
[----:B------:R-:W-:Y:S05]  /*5050*/  BSYNC B1 ;  /* 0x0000000000017941 */ /* 0x000fea0003800000 */
.L_x_149:
        /* <DEDUP_REMOVED lines=10> */
.L_x_152:
[----:B------:R-:W-:Y:S05]  /*5100*/  BSYNC B1 ;  /* 0x0000000000017941 */ /* 0x000fea0003800000 */
.L_x_151:
        /* <DEDUP_REMOVED lines=9> */
.L_x_154:
[----:B------:R-:W-:Y:S05]  /*51a0*/  BSYNC B1 ;  /* 0x0000000000017941 */ /* 0x000fea0003800000 */
.L_x_153:
        /* <DEDUP_REMOVED lines=9> */
.L_x_156:
[----:B------:R-:W-:Y:S05]  /*5240*/  BSYNC B1 ;  /* 0x0000000000017941 */ /* 0x000fea0003800000 */
.L_x_155:
        /* <DEDUP_REMOVED lines=10> */
.L_x_158:
[----:B------:R-:W-:Y:S05]  /*52f0*/  BSYNC B1 ;  /* 0x0000000000017941 */ /* 0x000fea0003800000 */
.L_x_157:
        /* <DEDUP_REMOVED lines=10> */
.L_x_160:
[----:B------:R-:W-:Y:S05]  /*53a0*/  BSYNC B1 ;  /* 0x0000000000017941 */ /* 0x000fea0003800000 */
.L_x_159:
        /* <DEDUP_REMOVED lines=9> */
.L_x_162:
[----:B------:R-:W-:Y:S05]  /*5440*/  BSYNC B1 ;  /* 0x0000000000017941 */ /* 0x000fea0003800000 */
.L_x_161:
        /* <DEDUP_REMOVED lines=9> */
.L_x_164:
[----:B------:R-:W-:Y:S05]  /*54e0*/  BSYNC B1 ;  /* 0x0000000000017941 */ /* 0x000fea0003800000 */
.L_x_163:
        /* <DEDUP_REMOVED lines=10> */
.L_x_166:
[----:B------:R-:W-:Y:S05]  /*5590*/  BSYNC B1 ;  /* 0x0000000000017941 */ /* 0x000fea0003800000 */
.L_x_165:
        /* <DEDUP_REMOVED lines=10> */
.L_x_168:
[----:B------:R-:W-:Y:S05]  /*5640*/  BSYNC B1 ;  /* 0x0000000000017941 */ /* 0x000fea0003800000 */
.L_x_167:
        /* <DEDUP_REMOVED lines=9> */
.L_x_170:
[----:B------:R-:W-:Y:S05]  /*56e0*/  BSYNC B1 ;  /* 0x0000000000017941 */ /* 0x000fea0003800000 */
.L_x_169:
        /* <DEDUP_REMOVED lines=9> */
.L_x_172:
[----:B------:R-:W-:Y:S05]  /*5780*/  BSYNC B1 ;  /* 0x0000000000017941 */ /* 0x000fea0003800000 */
.L_x_171:
        /* <DEDUP_REMOVED lines=10> */
.L_x_174:
[----:B------:R-:W-:Y:S05]  /*5830*/  BSYNC B1 ;  /* 0x0000000000017941 */ /* 0x000fea0003800000 */
.L_x_173:
        /* <DEDUP_REMOVED lines=10> */
.L_x_176:
[----:B------:R-:W-:Y:S05]  /*58e0*/  BSYNC B1 ;  /* 0x0000000000017941 */ /* 0x000fea0003800000 */
.L_x_175:
        /* <DEDUP_REMOVED lines=9> */
.L_x_178:
[----:B------:R-:W-:Y:S05]  /*5980*/  BSYNC B1 ;  /* 0x0000000000017941 */ /* 0x000fea0003800000 */
.L_x_177:
        /* <DEDUP_REMOVED lines=9> */
.L_x_180:
[----:B------:R-:W-:Y:S05]  /*5a20*/  BSYNC B1 ;  /* 0x0000000000017941 */ /* 0x000fea0003800000 */
.L_x_179:
        /* <DEDUP_REMOVED lines=10> */
.L_x_182:
[----:B------:R-:W-:Y:S05]  /*5ad0*/  BSYNC B1 ;  /* 0x0000000000017941 */ /* 0x000fea0003800000 */
.L_x_181:
        /* <DEDUP_REMOVED lines=10> */
.L_x_184:
[----:B------:R-:W-:Y:S05]  /*5b80*/  BSYNC B1 ;  /* 0x0000000000017941 */ /* 0x000fea0003800000 */
.L_x_183:
        /* <DEDUP_REMOVED lines=9> */
.L_x_186:
[----:B------:R-:W-:Y:S05]  /*5c20*/  BSYNC B1 ;  /* 0x0000000000017941 */ /* 0x000fea0003800000 */
.L_x_185:
        /* <DEDUP_REMOVED lines=9> */
.L_x_188:
[----:B------:R-:W-:Y:S05]  /*5cc0*/  BSYNC B1 ;  /* 0x0000000000017941 */ /* 0x000fea0003800000 */
.L_x_187:
        /* <DEDUP_REMOVED lines=10> */
.L_x_190:
[----:B------:R-:W-:Y:S05]  /*5d70*/  BSYNC B1 ;  /* 0x0000000000017941 */ /* 0x000fea0003800000 */
.L_x_189:
        /* <DEDUP_REMOVED lines=10> */
.L_x_192:
[----:B------:R-:W-:Y:S05]  /*5e20*/  BSYNC B1 ;  /* 0x0000000000017941 */ /* 0x000fea0003800000 */
.L_x_191:
        /* <DEDUP_REMOVED lines=9> */
.L_x_194:
[----:B------:R-:W-:Y:S05]  /*5ec0*/  BSYNC B1 ;  /* 0x0000000000017941 */ /* 0x000fea0003800000 */
.L_x_193:
        /* <DEDUP_REMOVED lines=9> */
.L_x_196:
[----:B------:R-:W-:Y:S05]  /*5f60*/  BSYNC B1 ;  /* 0x0000000000017941 */ /* 0x000fea0003800000 */
.L_x_195:
        /* <DEDUP_REMOVED lines=10> */
.L_x_198:
[----:B------:R-:W-:Y:S05]  /*6010*/  BSYNC B1 ;  /* 0x0000000000017941 */ /* 0x000fea0003800000 */
.L_x_197:
        /* <DEDUP_REMOVED lines=10> */
.L_x_200:
[----:B------:R-:W-:Y:S05]  /*60c0*/  BSYNC B1 ;  /* 0x0000000000017941 */ /* 0x000fea0003800000 */
.L_x_199:
        /* <DEDUP_REMOVED lines=9> */
.L_x_202:
[----:B------:R-:W-:Y:S05]  /*6160*/  BSYNC B1 ;  /* 0x0000000000017941 */ /* 0x000fea0003800000 */
.L_x_201:
        /* <DEDUP_REMOVED lines=9> */
.L_x_204:
[----:B------:R-:W-:Y:S05]  /*6200*/  BSYNC B1 ;  /* 0x0000000000017941 */ /* 0x000fea0003800000 */
.L_x_203:
        /* <DEDUP_REMOVED lines=10> */
.L_x_206:
[----:B------:R-:W-:Y:S05]  /*62b0*/  BSYNC B1 ;  /* 0x0000000000017941 */ /* 0x000fea0003800000 */
.L_x_205:
        /* <DEDUP_REMOVED lines=10> */
.L_x_208:
[----:B------:R-:W-:Y:S05]  /*6360*/  BSYNC B1 ;  /* 0x0000000000017941 */ /* 0x000fea0003800000 */
.L_x_207:
        /* <DEDUP_REMOVED lines=9> */
.L_x_210:
[----:B------:R-:W-:Y:S05]  /*6400*/  BSYNC B1 ;  /* 0x0000000000017941 */ /* 0x000fea0003800000 */
.L_x_209:
        /* <DEDUP_REMOVED lines=9> */
.L_x_212:
[----:B------:R-:W-:Y:S05]  /*64a0*/  BSYNC B1 ;  /* 0x0000000000017941 */ /* 0x000fea0003800000 */
.L_x_211:
        /* <DEDUP_REMOVED lines=10> */
.L_x_214:
[----:B------:R-:W-:Y:S05]  /*6550*/  BSYNC B1 ;  /* 0x0000000000017941 */ /* 0x000fea0003800000 */
.L_x_213:
        /* <DEDUP_REMOVED lines=10> */
.L_x_216:
[----:B------:R-:W-:Y:S05]  /*6600*/  BSYNC B1 ;  /* 0x0000000000017941 */ /* 0x000fea0003800000 */
.L_x_215:
        /* <DEDUP_REMOVED lines=9> */
.L_x_218:
[----:B------:R-:W-:Y:S05]  /*66a0*/  BSYNC B1 ;  /* 0x0000000000017941 */ /* 0x000fea0003800000 */
.L_x_217:
        /* <DEDUP_REMOVED lines=9> */
.L_x_220:
[----:B------:R-:W-:Y:S05]  /*6740*/  BSYNC B1 ;  /* 0x0000000000017941 */ /* 0x000fea0003800000 */
.L_x_219:
        /* <DEDUP_REMOVED lines=10> */
.L_x_222:
[----:B------:R-:W-:Y:S05]  /*67f0*/  BSYNC B1 ;  /* 0x0000000000017941 */ /* 0x000fea0003800000 */
.L_x_221:
        /* <DEDUP_REMOVED lines=10> */
.L_x_224:
[----:B------:R-:W-:Y:S05]  /*68a0*/  BSYNC B1 ;  /* 0x0000000000017941 */ /* 0x000fea0003800000 */
.L_x_223:
        /* <DEDUP_REMOVED lines=9> */
.L_x_226:
[----:B------:R-:W-:Y:S05]  /*6940*/  BSYNC B1 ;  /* 0x0000000000017941 */ /* 0x000fea0003800000 */
.L_x_225:
        /* <DEDUP_REMOVED lines=9> */
.L_x_228:
[----:B------:R-:W-:Y:S05]  /*69e0*/  BSYNC B1 ;  /* 0x0000000000017941 */ /* 0x000fea0003800000 */
.L_x_227:
        /* <DEDUP_REMOVED lines=10> */
.L_x_230:
[----:B------:R-:W-:Y:S05]  /*6a90*/  BSYNC B1 ;  /* 0x0000000000017941 */ /* 0x000fea0003800000 */
.L_x_229:
        /* <DEDUP_REMOVED lines=10> */
.L_x_232:
[----:B------:R-:W-:Y:S05]  /*6b40*/  BSYNC B1 ;  /* 0x0000000000017941 */ /* 0x000fea0003800000 */
.L_x_231:
        /* <DEDUP_REMOVED lines=9> */
.L_x_234:
[----:B------:R-:W-:Y:S05]  /*6be0*/  BSYNC B1 ;  /* 0x0000000000017941 */ /* 0x000fea0003800000 */
.L_x_233:
        /* <DEDUP_REMOVED lines=9> */
.L_x_236:
[----:B------:R-:W-:Y:S05]  /*6c80*/  BSYNC B1 ;  /* 0x0000000000017941 */ /* 0x000fea0003800000 */
.L_x_235:
        /* <DEDUP_REMOVED lines=10> */
.L_x_238:
[----:B------:R-:W-:Y:S05]  /*6d30*/  BSYNC B1 ;  /* 0x0000000000017941 */ /* 0x000fea0003800000 */
.L_x_237:
        /* <DEDUP_REMOVED lines=10> */
.L_x_240:
[----:B------:R-:W-:Y:S05]  /*6de0*/  BSYNC B1 ;  /* 0x0000000000017941 */ /* 0x000fea0003800000 */
.L_x_239:
        /* <DEDUP_REMOVED lines=9> */
.L_x_242:
[----:B------:R-:W-:Y:S05]  /*6e80*/  BSYNC B1 ;  /* 0x0000000000017941 */ /* 0x000fea0003800000 */
.L_x_241:
        /* <DEDUP_REMOVED lines=9> */
.L_x_244:
[----:B------:R-:W-:Y:S05]  /*6f20*/  BSYNC B1 ;  /* 0x0000000000017941 */ /* 0x000fea0003800000 */
.L_x_243:
        /* <DEDUP_REMOVED lines=10> */
.L_x_246:
[----:B------:R-:W-:Y:S05]  /*6fd0*/  BSYNC B1 ;  /* 0x0000000000017941 */ /* 0x000fea0003800000 */
.L_x_245:
        /* <DEDUP_REMOVED lines=10> */
.L_x_248:
[----:B------:R-:W-:Y:S05]  /*7080*/  BSYNC B1 ;  /* 0x0000000000017941 */ /* 0x000fea0003800000 */
.L_x_247:
        /* <DEDUP_REMOVED lines=9> */
.L_x_250:
[----:B------:R-:W-:Y:S05]  /*7120*/  BSYNC B1 ;  /* 0x0000000000017941 */ /* 0x000fea0003800000 */
.L_x_249:
        /* <DEDUP_REMOVED lines=9> */
.L_x_252:
[----:B------:R-:W-:Y:S05]  /*71c0*/  BSYNC B1 ;  /* 0x0000000000017941 */ /* 0x000fea0003800000 */
.L_x_251:
        /* <DEDUP_REMOVED lines=10> */
.L_x_254:
[----:B------:R-:W-:Y:S05]  /*7270*/  BSYNC B1 ;  /* 0x0000000000017941 */ /* 0x000fea0003800000 */
.L_x_253:
        /* <DEDUP_REMOVED lines=10> */
.L_x_256:
[----:B------:R-:W-:Y:S05]  /*7320*/  BSYNC B1 ;  /* 0x0000000000017941 */ /* 0x000fea0003800000 */
.L_x_255:
        /* <DEDUP_REMOVED lines=9> */
.L_x_258:
[----:B------:R-:W-:Y:S05]  /*73c0*/  BSYNC B1 ;  /* 0x0000000000017941 */ /* 0x000fea0003800000 */
.L_x_257:
        /* <DEDUP_REMOVED lines=9> */
.L_x_260:
[----:B------:R-:W-:Y:S05]  /*7460*/  BSYNC B1 ;  /* 0x0000000000017941 */ /* 0x000fea0003800000 */
.L_x_259:
        /* <DEDUP_REMOVED lines=10> */
.L_x_262:
[----:B------:R-:W-:Y:S05]  /*7510*/  BSYNC B1 ;  /* 0x0000000000017941 */ /* 0x000fea0003800000 */
.L_x_261:
        /* <DEDUP_REMOVED lines=10> */
.L_x_264:
[----:B------:R-:W-:Y:S05]  /*75c0*/  BSYNC B1 ;  /* 0x0000000000017941 */ /* 0x000fea0003800000 */
.L_x_263:
        /* <DEDUP_REMOVED lines=9> */
.L_x_266:
[----:B------:R-:W-:Y:S05]  /*7660*/  BSYNC B1 ;  /* 0x0000000000017941 */ /* 0x000fea0003800000 */
.L_x_265:
        /* <DEDUP_REMOVED lines=9> */
.L_x_268:
[----:B------:R-:W-:Y:S05]  /*7700*/  BSYNC B1 ;  /* 0x0000000000017941 */ /* 0x000fea0003800000 */
.L_x_267:
        /* <DEDUP_REMOVED lines=10> */
.L_x_270:
[----:B------:R-:W-:Y:S05]  /*77b0*/  BSYNC B1 ;  /* 0x0000000000017941 */ /* 0x000fea0003800000 */
.L_x_269:
        /* <DEDUP_REMOVED lines=10> */
.L_x_272:
[----:B------:R-:W-:Y:S05]  /*7860*/  BSYNC B1 ;  /* 0x0000000000017941 */ /* 0x000fea0003800000 */
.L_x_271:
        /* <DEDUP_REMOVED lines=9> */
.L_x_274:
[----:B------:R-:W-:Y:S05]  /*7900*/  BSYNC B1 ;  /* 0x0000000000017941 */ /* 0x000fea0003800000 */
.L_x_273:
        /* <DEDUP_REMOVED lines=9> */
.L_x_276:
[----:B------:R-:W-:Y:S05]  /*79a0*/  BSYNC B1 ;  /* 0x0000000000017941 */ /* 0x000fea0003800000 */
.L_x_275:
        /* <DEDUP_REMOVED lines=10> */
.L_x_278:
[----:B------:R-:W-:Y:S05]  /*7a50*/  BSYNC B1 ;  /* 0x0000000000017941 */ /* 0x000fea0003800000 */
.L_x_277:
        /* <DEDUP_REMOVED lines=10> */
.L_x_280:
[----:B------:R-:W-:Y:S05]  /*7b00*/  BSYNC B1 ;  /* 0x0000000000017941 */ /* 0x000fea0003800000 */
.L_x_279:
        /* <DEDUP_REMOVED lines=9> */
.L_x_282:
[----:B------:R-:W-:Y:S05]  /*7ba0*/  BSYNC B1 ;  /* 0x0000000000017941 */ /* 0x000fea0003800000 */
.L_x_281:
[----:B-----5:R-:W-:Y:S01]  /*7bb0*/  IMAD.U32 R3, R18, 0x10000, RZ ;  /* 0x0001000012037824 */ /* 0x020fe200078e00ff */
[----:B------:R-:W-:Y:S01]  /*7bc0*/  ISETP.GT.AND P0, PT, R2, 0x8, P0 ;  /* 0x000000080200780c */ /* 0x000fe20000704270 */
[----:B0-----:R-:W-:Y:S01]  /*7bd0*/  @P1 IMAD.MOV.U32 R4, RZ, RZ, R10 ;  /* 0x000000ffff041224 */ /* 0x001fe200078e000a */
[----:B------:R-:W-:Y:S01]  /*7be0*/  BSSY B1, `(.L_x_283) ;  /* 0x0000008000017945 */ /* 0x000fe20003800000 */
[----:B------:R-:W-:Y:S01]  /*7bf0*/  FMUL R3, R3, R22 ;  /* 0x0000001603037220 */ /* 0x000fe20000400000 */
[----:B------:R-:W-:-:S03]  /*7c00*/  @P1 IMAD.MOV.U32 R5, RZ, RZ, R11 ;  /* 0x000000ffff051224 */ /* 0x000fc600078e000b */
[----:B------:R-:W-:-:S05]  /*7c10*/  FFMA R3, R150, R23, R3 ;  /* 0x0000001796037223 */ /* 0x000fca0000000003 */
[----:B------:R-:W-:-:S05]  /*7c20*/  F2FP.BF16.F32.PACK_AB R3, RZ, R3 ;  /* 0x00000003ff03723e */ /* 0x000fca00000010ff */
[----:B------:R0:W-:Y:S01]  /*7c30*/  @P1 STG.E.U16 desc[UR50][R4.64+0x1f0], R3 ;  /* 0x0001f00304001986 */ /* 0x0001e2000c101532 */
[----:B------:R-:W-:Y:S05]  /*7c40*/  @!P0 BRA `(.L_x_284) ;  /* 0x0000000000048947 */ /* 0x000fea0003800000 */
[----:B------:R0:W5:Y:S02]  /*7c50*/  LDG.E.LTC128B.U16 R18, desc[UR50][R8.64+0x1f2] ;  /* 0x0001f23208127981 */ /* 0x000164000c1e1520 */
.L_x_284:
[----:B------:R-:W-:Y:S05]  /*7c60*/  BSYNC B1 ;  /* 0x0000000000017941 */ /* 0x000fea0003800000 */
.L_x_283:
[----:B------:R-:W-:Y:S05]  /*7c70*/  @!P0 BRA `(.L_x_285) ;  /* 0x0000002400508947 */ /* 0x000fea0003800000 */
[----:B0----5:R-:W-:-:S04]  /*7c80*/  IMAD.U32 R3, R18, 0x10000, RZ ;  /* 0x0001000012037824 */ /* 0x021fc800078e00ff */
[----:B------:R-:W-:-:S04]  /*7c90*/  FMUL R0, R3, R22 ;  /* 0x0000001603007220 */ /* 0x000fc80000400000 */
[----:B------:R-:W-:-:S05]  /*7ca0*/  FFMA R0, R151, R23, R0 ;  /* 0x0000001797007223 */ /* 0x000fca0000000000 */
[----:B------:R-:W-:-:S05]  /*7cb0*/  F2FP.BF16.F32.PACK_AB R0, RZ, R0 ;  /* 0x00000000ff00723e */ /* 0x000fca00000010ff */
[----:B------:R0:W-:Y:S01]  /*7cc0*/  STG.E.U16 desc[UR50][R10.64+0x1f2], R0 ;  /* 0x0001f2000a007986 */ /* 0x0001e2000c101532 */
[----:B------:R-:W-:Y:S05]  /*7cd0*/  BRA `(.L_x_285) ;  /* 0x0000002400387947 */ /* 0x000fea0003800000 */
.L_x_32:
[----:B------:R-:W-:Y:S01]  /*7ce0*/  ISETP.GT.AND P0, PT, R0, 0x1, PT ;  /* 0x000000010000780c */ /* 0x000fe20003f04270 */
[----:B------:R-:W-:Y:S01]  /*7cf0*/  ULDC.64 UR4, c[0x0][0x5c0] ;  /* 0x0001700000047ab9 */ /* 0x000fe20000000a00 */
[-C--:B------:R-:W-:Y:S01]  /*7d00*/  FMUL R24, R24, R23.reuse ;  /* 0x0000001718187220 */ /* 0x080fe20000400000 */
[-C--:B------:R-:W-:Y:S01]  /*7d10*/  FMUL R25, R25, R23.reuse ;  /* 0x0000001719197220 */ /* 0x080fe20000400000 */
[----:B------:R-:W-:Y:S01]  /*7d20*/  ISETP.GT.AND P3, PT, R2, RZ, P0 ;  /* 0x000000ff0200720c */ /* 0x000fe20000764270 */
[-C--:B------:R-:W-:Y:S01]  /*7d30*/  FMUL R26, R26, R23.reuse ;  /* 0x000000171a1a7220 */ /* 0x080fe20000400000 */
[----:B------:R-:W-:Y:S01]  /*7d40*/  LEA R4, P4, R168, UR4, 0x1 ;  /* 0x00000004a8047c11 */ /* 0x000fe2000f8808ff */
[-C--:B------:R-:W-:Y:S01]  /*7d50*/  FMUL R27, R27, R23.reuse ;  /* 0x000000171b1b7220 */ /* 0x080fe20000400000 */
[----:B------:R-:W-:Y:S01]  /*7d60*/  F2FP.BF16.F32.PACK_AB R24, RZ, R24 ;  /* 0x00000018ff18723e */ /* 0x000fe200000010ff */
[-C--:B------:R-:W-:Y:S01]  /*7d70*/  FMUL R28, R28, R23.reuse ;  /* 0x000000171c1c7220 */ /* 0x080fe20000400000 */
[----:B------:R-:W-:Y:S01]  /*7d80*/  LEA.HI.X R5, R168, UR5, R173, 0x1, P4 ;  /* 0x00000005a8057c11 */ /* 0x000fe2000a0f0cad */
[----:B------:R-:W-:Y:S01]  /*7d90*/  FMUL R29, R29, R23 ;  /* 0x000000171d1d7220 */ /* 0x000fe20000400000 */
[----:B------:R-:W-:Y:S01]  /*7da0*/  F2FP.BF16.F32.PACK_AB R25, RZ, R25 ;  /* 0x00000019ff19723e */ /* 0x000fe200000010ff */
[-C--:B------:R-:W-:Y:S01]  /*7db0*/  FMUL R30, R30, R23.reuse ;  /* 0x000000171e1e7220 */ /* 0x080fe20000400000 */
[C---:B------:R-:W-:Y:S01]  /*7dc0*/  SHF.L.U64.HI R11, R10.reuse, 0x4, R11 ;  /* 0x000000040a0b7819 */ /* 0x040fe2000001020b */
[----:B------:R-:W-:Y:S01]  /*7dd0*/  @P1 STG.E.U16 desc[UR50][R4.64], R24 ;  /* 0x0000001804001986 */ /* 0x000fe2000c101532 */
[----:B------:R-:W-:Y:S01]  /*7de0*/  LEA R6, P4, R10, R4, 0x4 ;  /* 0x000000040a067211 */ /* 0x000fe200078820ff */
[-C--:B------:R-:W-:Y:S01]  /*7df0*/  FMUL R31, R31, R23.reuse ;  /* 0x000000171f1f7220 */ /* 0x080fe20000400000 */
[----:B------:R-:W-:Y:S01]  /*7e00*/  ISETP.GT.AND P2, PT, R2, 0x8, P2 ;  /* 0x000000080200780c */ /* 0x000fe20001744270 */
[----:B------:R-:W-:Y:S01]  /*7e10*/  @P3 STG.E.U16 desc[UR50][R4.64+0x2], R25 ;  /* 0x0000021904003986 */ /* 0x000fe2000c101532 */
[----:B------:R-:W-:Y:S01]  /*7e20*/  ISETP.GT.AND P1, PT, R0, 0x8, PT ;  /* 0x000000080000780c */ /* 0x000fe20003f24270 */
[----:B------:R-:W-:Y:S01]  /*7e30*/  IMAD.X R7, R11, 0x1, R5, P4 ;  /* 0x000000010b077824 */ /* 0x000fe200020e0605 */
[----:B------:R-:W-:Y:S01]  /*7e40*/  ISETP.GT.AND P3, PT, R2, 0x8, P0 ;  /* 0x000000080200780c */ /* 0x000fe20000764270 */
[-C--:B------:R-:W-:Y:S01]  /*7e50*/  FMUL R32, R32, R23.reuse ;  /* 0x0000001720207220 */ /* 0x080fe20000400000 */
[----:B------:R-:W-:Y:S01]  /*7e60*/  ISETP.GT.AND P0, PT, R0, 0x9, PT ;  /* 0x000000090000780c */ /* 0x000fe20003f04270 */
[-C--:B------:R-:W-:Y:S01]  /*7e70*/  FMUL R33, R33, R23.reuse ;  /* 0x0000001721217220 */ /* 0x080fe20000400000 */
[----:B------:R-:W-:Y:S01]  /*7e80*/  ISETP.GT.AND P5, PT, R2, RZ, P1 ;  /* 0x000000ff0200720c */ /* 0x000fe20000fa4270 */
[-C--:B------:R-:W-:Y:S01]  /*7e90*/  FMUL R34, R34, R23.reuse ;  /* 0x0000001722227220 */ /* 0x080fe20000400000 */
[----:B------:R-:W-:Y:S01]  /*7ea0*/  ISETP.GT.AND P4, PT, R2, RZ, P0 ;  /* 0x000000ff0200720c */ /* 0x000fe20000784270 */
[-C--:B------:R-:W-:Y:S01]  /*7eb0*/  FMUL R35, R35, R23.reuse ;  /* 0x0000001723237220 */ /* 0x080fe20000400000 */
[----:B------:R-:W-:Y:S01]  /*7ec0*/  F2FP.BF16.F32.PACK_AB R26, RZ, R26 ;  /* 0x0000001aff1a723e */ /* 0x000fe200000010ff */
[----:B------:R-:W-:Y:S01]  /*7ed0*/  FMUL R36, R36, R23 ;  /* 0x0000001724247220 */ /* 0x000fe20000400000 */
[----:B------:R-:W-:Y:S01]  /*7ee0*/  F2FP.BF16.F32.PACK_AB R27, RZ, R27 ;  /* 0x0000001bff1b723e */ /* 0x000fe200000010ff */
[----:B------:R-:W-:Y:S01]  /*7ef0*/  FMUL R37, R37, R23 ;  /* 0x0000001725257220 */ /* 0x000fe20000400000 */
[----:B------:R-:W-:Y:S01]  /*7f00*/  F2FP.BF16.F32.PACK_AB R28, RZ, R28 ;  /* 0x0000001cff1c723e */ /* 0x000fe200000010ff */
[----:B------:R-:W-:Y:S01]  /*7f10*/  @P2 STG.E.U16 desc[UR50][R6.64], R26 ;  /* 0x0000001a06002986 */ /* 0x000fe2000c101532 */
[----:B------:R-:W-:Y:S01]  /*7f20*/  F2FP.BF16.F32.PACK_AB R29, RZ, R29 ;  /* 0x0000001dff1d723e */ /* 0x000fe200000010ff */
[-C--:B------:R-:W-:Y:S01]  /*7f30*/  FMUL R38, R38, R23.reuse ;  /* 0x0000001726267220 */ /* 0x080fe20000400000 */
[----:B------:R-:W-:Y:S01]  /*7f40*/  ISETP.GT.AND P1, PT, R2, 0x8, P1 ;  /* 0x000000080200780c */ /* 0x000fe20000f24270 */
[----:B------:R-:W-:Y:S01]  /*7f50*/  @P3 STG.E.U16 desc[UR50][R6.64+0x2], R27 ;  /* 0x0000021b06003986 */ /* 0x000fe2000c101532 */
[----:B------:R-:W-:Y:S01]  /*7f60*/  ISETP.GT.AND P3, PT, R0, 0x10, PT ;  /* 0x000000100000780c */ /* 0x000fe20003f64270 */
[-C--:B------:R-:W-:Y:S01]  /*7f70*/  FMUL R39, R39, R23.reuse ;  /* 0x0000001727277220 */ /* 0x080fe20000400000 */
[----:B------:R-:W-:Y:S01]  /*7f80*/  ISETP.GT.AND P2, PT, R2, 0x8, P0 ;  /* 0x000000080200780c */ /* 0x000fe20000744270 */
[----:B------:R-:W-:Y:S01]  /*7f90*/  @P5 STG.E.U16 desc[UR50][R4.64+0x10], R28 ;  /* 0x0000101c04005986 */ /* 0x000fe2000c101532 */
[----:B------:R-:W-:Y:S01]  /*7fa0*/  ISETP.GT.AND P0, PT, R0, 0x11, PT ;  /* 0x000000110000780c */ /* 0x000fe20003f04270 */
[-C--:B------:R-:W-:Y:S01]  /*7fb0*/  FMUL R40, R40, R23.reuse ;  /* 0x0000001728287220 */ /* 0x080fe20000400000 */
[----:B------:R-:W-:Y:S01]  /*7fc0*/  F2FP.BF16.F32.PACK_AB R30, RZ, R30 ;  /* 0x0000001eff1e723e */ /* 0x000fe200000010ff */
[----:B------:R-:W-:Y:S01]  /*7fd0*/  @P4 STG.E.U16 desc[UR50][R4.64+0x12], R29 ;  /* 0x0000121d04004986 */ /* 0x000fe2000c101532 */
[C---:B------:R-:W-:Y:S01]  /*7fe0*/  ISETP.GT.AND P4, PT, R2.reuse, RZ, P3 ;  /* 0x000000ff0200720c */ /* 0x040fe20001f84270 */
[----:B------:R-:W-:Y:S01]  /*7ff0*/  FMUL R41, R41, R23 ;  /* 0x0000001729297220 */ /* 0x000fe20000400000 */
[----:B------:R-:W-:Y:S01]  /*8000*/  ISETP.GT.AND P5, PT, R2, RZ, P0 ;  /* 0x000000ff0200720c */ /* 0x000fe200007a4270 */
[----:B------:R-:W-:Y:S01]  /*8010*/  @P1 STG.E.U16 desc[UR50][R6.64+0x10], R30 ;  /* 0x0000101e06001986 */ /* 0x000fe2000c101532 */
[----:B------:R-:W-:Y:S01]  /*8020*/  F2FP.BF16.F32.PACK_AB R31, RZ, R31 ;  /* 0x0000001fff1f723e */ /* 0x000fe200000010ff */
[-C--:B------:R-:W-:Y:S01]  /*8030*/  FMUL R42, R42, R23.reuse ;  /* 0x000000172a2a7220 */ /* 0x080fe20000400000 */
[----:B------:R-:W-:Y:S01]  /*8040*/  F2FP.BF16.F32.PACK_AB R32, RZ, R32 ;  /* 0x00000020ff20723e */ /* 0x000fe200000010ff */
[----:B------:R-:W-:Y:S01]  /*8050*/  FMUL R43, R43, R23 ;  /* 0x000000172b2b7220 */ /* 0x000fe20000400000 */
[----:B------:R-:W-:Y:S01]  /*8060*/  ISETP.GT.AND P1, PT, R2, 0x8, P3 ;  /* 0x000000080200780c */ /* 0x000fe20001f24270 */
[----:B------:R-:W-:Y:S01]  /*8070*/  @P2 STG.E.U16 desc[UR50][R6.64+0x12], R31 ;  /* 0x0000121f06002986 */ /* 0x000fe2000c101532 */
[----:B------:R-:W-:Y:S01]  /*8080*/  F2FP.BF16.F32.PACK_AB R33, RZ, R33 ;  /* 0x00000021ff21723e */ /* 0x000fe200000010ff */
[-C--:B------:R-:W-:Y:S01]  /*8090*/  FMUL R44, R44, R23.reuse ;  /* 0x000000172c2c7220 */ /* 0x080fe20000400000 */
[----:B------:R-:W-:Y:S01]  /*80a0*/  ISETP.GT.AND P3, PT, R0, 0x18, PT ;  /* 0x000000180000780c */ /* 0x000fe20003f64270 */
[----:B------:R-:W-:Y:S01]  /*80b0*/  @P4 STG.E.U16 desc[UR50][R4.64+0x20], R32 ;  /* 0x0000202004004986 */ /* 0x000fe2000c101532 */
[----:B------:R-:W-:Y:S01]  /*80c0*/  ISETP.GT.AND P2, PT, R2, 0x8, P0 ;  /* 0x000000080200780c */ /* 0x000fe20000744270 */
[-C--:B------:R-:W-:Y:S01]  /*80d0*/  FMUL R45, R45, R23.reuse ;  /* 0x000000172d2d7220 */ /* 0x080fe20000400000 */
[----:B------:R-:W-:Y:S01]  /*80e0*/  ISETP.GT.AND P0, PT, R0, 0x19, PT ;  /* 0x000000190000780c */ /* 0x000fe20003f04270 */
[----:B------:R-:W-:Y:S01]  /*80f0*/  @P5 STG.E.U16 desc[UR50][R4.64+0x22], R33 ;  /* 0x0000222104005986 */ /* 0x000fe2000c101532 */
[----:B------:R-:W-:Y:S01]  /*8100*/  ISETP.GT.AND P4, PT, R2, RZ, P3 ;  /* 0x000000ff0200720c */ /* 0x000fe20001f84270 */
[-C--:B------:R-:W-:Y:S01]  /*8110*/  FMUL R46, R46, R23.reuse ;  /* 0x000000172e2e7220 */ /* 0x080fe20000400000 */
[----:B------:R-:W-:Y:S01]  /*8120*/  ISETP.GT.AND P5, PT, R2, RZ, P0 ;  /* 0x000000ff0200720c */ /* 0x000fe200007a4270 */
[-C--:B------:R-:W-:Y:S01]  /*8130*/  FMUL R47, R47, R23.reuse ;  /* 0x000000172f2f7220 */ /* 0x080fe20000400000 */
[----:B------:R-:W-:Y:S01]  /*8140*/  F2FP.BF16.F32.PACK_AB R34, RZ, R34 ;  /* 0x00000022ff22723e */ /* 0x000fe200000010ff */
[----:B------:R-:W-:Y:S01]  /*8150*/  FMUL R48, R48, R23 ;  /* 0x0000001730307220 */ /* 0x000fe20000400000 */
[----:B------:R-:W-:Y:S01]  /*8160*/  F2FP.BF16.F32.PACK_AB R35, RZ, R35 ;  /* 0x00000023ff23723e */ /* 0x000fe200000010ff */
[-C--:B------:R-:W-:Y:S01]  /*8170*/  FMUL R49, R49, R23.reuse ;  /* 0x0000001731317220 */ /* 0x080fe20000400000 */
[----:B------:R-:W-:Y:S01]  /*8180*/  F2FP.BF16.F32.PACK_AB R36, RZ, R36 ;  /* 0x00000024ff24723e */ /* 0x000fe200000010ff */
[----:B------:R-:W-:Y:S01]  /*8190*/  @P1 STG.E.U16 desc[UR50][R6.64+0x20], R34 ;  /* 0x0000202206001986 */ /* 0x000fe2000c101532 */
[----:B------:R-:W-:Y:S01]  /*81a0*/  ISETP.GT.AND P1, PT, R2, 0x8, P3 ;  /* 0x000000080200780c */ /* 0x000fe20001f24270 */
[----:B------:R-:W-:Y:S01]  /*81b0*/  FMUL R50, R50, R23 ;  /* 0x0000001732327220 */ /* 0x000fe20000400000 */
[----:B------:R-:W-:Y:S01]  /*81c0*/  F2FP.BF16.F32.PACK_AB R37, RZ, R37 ;  /* 0x00000025ff25723e */ /* 0x000fe200000010ff */
[----:B------:R-:W-:Y:S01]  /*81d0*/  @P2 STG.E.U16 desc[UR50][R6.64+0x22], R35 ;  /* 0x0000222306002986 */ /* 0x000fe2000c101532 */
[----:B------:R-:W-:Y:S01]  /*81e0*/  ISETP.GT.AND P3, PT, R0, 0x20, PT ;  /* 0x000000200000780c */ /* 0x000fe20003f64270 */
[-C--:B------:R-:W-:Y:S01]  /*81f0*/  FMUL R51, R51, R23.reuse ;  /* 0x0000001733337220 */ /* 0x080fe20000400000 */
[----:B------:R-:W-:Y:S01]  /*8200*/  ISETP.GT.AND P2, PT, R2, 0x8, P0 ;  /* 0x000000080200780c */ /* 0x000fe20000744270 */
[----:B------:R-:W-:Y:S01]  /*8210*/  @P4 STG.E.U16 desc[UR50][R4.64+0x30], R36 ;  /* 0x0000302404004986 */ /* 0x000fe2000c101532 */
[----:B------:R-:W-:Y:S01]  /*8220*/  ISETP.GT.AND P0, PT, R0, 0x21, PT ;  /* 0x000000210000780c */ /* 0x000fe20003f04270 */
[-C--:B------:R-:W-:Y:S01]  /*8230*/  FMUL R52, R52, R23.reuse ;  /* 0x0000001734347220 */ /* 0x080fe20000400000 */
[C---:B------:R-:W-:Y:S01]  /*8240*/  ISETP.GT.AND P4, PT, R2.reuse, RZ, P3 ;  /* 0x000000ff0200720c */ /* 0x040fe20001f84270 */
[----:B------:R-:W-:Y:S01]  /*8250*/  @P5 STG.E.U16 desc[UR50][R4.64+0x32], R37 ;  /* 0x0000322504005986 */ /* 0x000fe2000c101532 */
        /* <DEDUP_REMOVED lines=328> */
[----:B------:R-:W-:-:S02]  /*96e0*/  ISETP.GT.AND P1, PT, R2, 0x8, P3 ;  /* 0x000000080200780c */ /* 0x000fc40001f24270 */
[----:B------:R-:W-:Y:S01]  /*96f0*/  F2FP.BF16.F32.PACK_AB R105, RZ, R105 ;  /* 0x00000069ff69723e */ /* 0x000fe200000010ff */
[----:B------:R-:W-:Y:S01]  /*9700*/  @P2 STG.E.U16 desc[UR50][R6.64+0x132], R103 ;  /* 0x0001326706002986 */ /* 0x000fe2000c101532 */
[----:B------:R-:W-:Y:S02]  /*9710*/  ISETP.GT.AND P3, PT, R0, 0xa8, PT ;  /* 0x000000a80000780c */ /* 0x000fe40003f64270 */
[----:B------:R-:W-:Y:S01]  /*9720*/  ISETP.GT.AND P2, PT, R2, 0x8, P0 ;  /* 0x000000080200780c */ /* 0x000fe20000744270 */
[----:B------:R-:W-:Y:S01]  /*9730*/  @P4 STG.E.U16 desc[UR50][R4.64+0x140], R104 ;  /* 0x0001406804004986 */ /* 0x000fe2000c101532 */
[----:B------:R-:W-:Y:S02]  /*9740*/  ISETP.GT.AND P0, PT, R0, 0xa9, PT ;  /* 0x000000a90000780c */ /* 0x000fe40003f04270 */
[C---:B------:R-:W-:Y:S01]  /*9750*/  ISETP.GT.AND P4, PT, R2.reuse, RZ, P3 ;  /* 0x000000ff0200720c */ /* 0x040fe20001f84270 */
[----:B------:R-:W-:Y:S01]  /*9760*/  @P5 STG.E.U16 desc[UR50][R4.64+0x142], R105 ;  /* 0x0001426904005986 */ /* 0x000fe2000c101532 */
[----:B------:R-:W-:-:S02]  /*9770*/  ISETP.GT.AND P5, PT, R2, RZ, P0 ;  /* 0x000000ff0200720c */ /* 0x000fc400007a4270 */
[----:B------:R-:W-:Y:S02]  /*9780*/  F2FP.BF16.F32.PACK_AB R106, RZ, R106 ;  /* 0x0000006aff6a723e */ /* 0x000fe400000010ff */
[----:B------:R-:W-:Y:S02]  /*9790*/  F2FP.BF16.F32.PACK_AB R107, RZ, R107 ;  /* 0x0000006bff6b723e */ /* 0x000fe400000010ff */
[----:B------:R-:W-:Y:S01]  /*97a0*/  F2FP.BF16.F32.PACK_AB R108, RZ, R108 ;  /* 0x0000006cff6c723e */ /* 0x000fe200000010ff */
[----:B------:R-:W-:Y:S01]  /*97b0*/  @P1 STG.E.U16 desc[UR50][R6.64+0x140], R106 ;  /* 0x0001406a06001986 */ /* 0x000fe2000c101532 */
[----:B------:R-:W-:Y:S02]  /*97c0*/  ISETP.GT.AND P1, PT, R2, 0x8, P3 ;  /* 0x000000080200780c */ /* 0x000fe40001f24270 */
[----:B------:R-:W-:Y:S01]  /*97d0*/  F2FP.BF16.F32.PACK_AB R109, RZ, R109 ;  /* 0x0000006dff6d723e */ /* 0x000fe200000010ff */
[----:B------:R-:W-:Y:S01]  /*97e0*/  @P2 STG.E.U16 desc[UR50][R6.64+0x142], R107 ;  /* 0x0001426b06002986 */ /* 0x000fe2000c101532 */
[----:B------:R-:W-:-:S02]  /*97f0*/  ISETP.GT.AND P3, PT, R0, 0xb0, PT ;  /* 0x000000b00000780c */ /* 0x000fc40003f64270 */
[----:B------:R-:W-:Y:S01]  /*9800*/  ISETP.GT.AND P2, PT, R2, 0x8, P0 ;  /* 0x000000080200780c */ /* 0x000fe20000744270 */
[----:B------:R-:W-:Y:S01]  /*9810*/  @P4 STG.E.U16 desc[UR50][R4.64+0x150], R108 ;  /* 0x0001506c04004986 */ /* 0x000fe2000c101532 */
[----:B------:R-:W-:Y:S02]  /*9820*/  ISETP.GT.AND P0, PT, R0, 0xb1, PT ;  /* 0x000000b10000780c */ /* 0x000fe40003f04270 */
[C---:B------:R-:W-:Y:S01]  /*9830*/  ISETP.GT.AND P4, PT, R2.reuse, RZ, P3 ;  /* 0x000000ff0200720c */ /* 0x040fe20001f84270 */
[----:B------:R-:W-:Y:S01]  /*9840*/  @P5 STG.E.U16 desc[UR50][R4.64+0x152], R109 ;  /* 0x0001526d04005986 */ /* 0x000fe2000c101532 */
[----:B------:R-:W-:Y:S02]  /*9850*/  ISETP.GT.AND P5, PT, R2, RZ, P0 ;  /* 0x000000ff0200720c */ /* 0x000fe400007a4270 */
[----:B------:R-:W-:Y:S02]  /*9860*/  F2FP.BF16.F32.PACK_AB R110, RZ, R110 ;  /* 0x0000006eff6e723e */ /* 0x000fe400000010ff */
[----:B------:R-:W-:-:S02]  /*9870*/  F2FP.BF16.F32.PACK_AB R111, RZ, R111 ;  /* 0x0000006fff6f723e */ /* 0x000fc400000010ff */
[----:B------:R-:W-:Y:S01]  /*9880*/  F2FP.BF16.F32.PACK_AB R112, RZ, R112 ;  /* 0x00000070ff70723e */ /* 0x000fe200000010ff */
[----:B------:R-:W-:Y:S01]  /*9890*/  @P1 STG.E.U16 desc[UR50][R6.64+0x150], R110 ;  /* 0x0001506e06001986 */ /* 0x000fe2000c101532 */
[----:B------:R-:W-:Y:S02]  /*98a0*/  ISETP.GT.AND P1, PT, R2, 0x8, P3 ;  /* 0x000000080200780c */ /* 0x000fe40001f24270 */
[----:B------:R-:W-:Y:S01]  /*98b0*/  F2FP.BF16.F32.PACK_AB R113, RZ, R113 ;  /* 0x00000071ff71723e */ /* 0x000fe200000010ff */
[----:B------:R-:W-:Y:S01]  /*98c0*/  @P2 STG.E.U16 desc[UR50][R6.64+0x152], R111 ;  /* 0x0001526f06002986 */ /* 0x000fe2000c101532 */
[----:B------:R-:W-:Y:S02]  /*98d0*/  ISETP.GT.AND P3, PT, R0, 0xb8, PT ;  /* 0x000000b80000780c */ /* 0x000fe40003f64270 */
[----:B------:R-:W-:Y:S01]  /*98e0*/  ISETP.GT.AND P2, PT, R2, 0x8, P0 ;  /* 0x000000080200780c */ /* 0x000fe20000744270 */
[----:B------:R-:W-:Y:S01]  /*98f0*/  @P4 STG.E.U16 desc[UR50][R4.64+0x160], R112 ;  /* 0x0001607004004986 */ /* 0x000fe2000c101532 */
[----:B------:R-:W-:-:S02]  /*9900*/  ISETP.GT.AND P0, PT, R0, 0xb9, PT ;  /* 0x000000b90000780c */ /* 0x000fc40003f04270 */
[C---:B------:R-:W-:Y:S01]  /*9910*/  ISETP.GT.AND P4, PT, R2.reuse, RZ, P3 ;  /* 0x000000ff0200720c */ /* 0x040fe20001f84270 */
[----:B------:R-:W-:Y:S01]  /*9920*/  @P5 STG.E.U16 desc[UR50][R4.64+0x162], R113 ;  /* 0x0001627104005986 */ /* 0x000fe2000c101532 */
[C---:B------:R-:W-:Y:S02]  /*9930*/  ISETP.GT.AND P5, PT, R2.reuse, RZ, P0 ;  /* 0x000000ff0200720c */ /* 0x040fe400007a4270 */
[----:B------:R-:W-:Y:S02]  /*9940*/  F2FP.BF16.F32.PACK_AB R114, RZ, R114 ;  /* 0x00000072ff72723e */ /* 0x000fe400000010ff */
[----:B------:R-:W-:Y:S02]  /*9950*/  F2FP.BF16.F32.PACK_AB R115, RZ, R115 ;  /* 0x00000073ff73723e */ /* 0x000fe400000010ff */
        /* <DEDUP_REMOVED lines=58> */
[C---:B------:R-:W-:Y:S02]  /*9d00*/  ISETP.GT.AND P1, PT, R2.reuse, 0x8, P2 ;  /* 0x000000080200780c */ /* 0x040fe40001724270 */
[----:B------:R-:W-:Y:S01]  /*9d10*/  F2FP.BF16.F32.PACK_AB R133, RZ, R133 ;  /* 0x00000085ff85723e */ /* 0x000fe200000010ff */
[----:B------:R-:W-:Y:S01]  /*9d20*/  @P0 STG.E.U16 desc[UR50][R6.64+0x1a2], R131 ;  /* 0x0001a28306000986 */ /* 0x000fe2000c101532 */
[----:B------:R-:W-:-:S02]  /*9d30*/  ISETP.GT.AND P2, PT, R2, 0x8, P3 ;  /* 0x000000080200780c */ /* 0x000fc40001f44270 */
[C---:B------:R-:W-:Y:S01]  /*9d40*/  ISETP.GT.AND P3, PT, R0.reuse, 0xe0, PT ;  /* 0x000000e00000780c */ /* 0x040fe20003f64270 */
        /* <DEDUP_REMOVED lines=9> */
[----:B------:R-:W-:Y:S02]  /*9de0*/  F2FP.BF16.F32.PACK_AB R137, RZ, R137 ;  /* 0x00000089ff89723e */ /* 0x000fe400000010ff */
[C---:B------:R-:W-:Y:S01]  /*9df0*/  ISETP.GT.AND P1, PT, R2.reuse, 0x8, P3 ;  /* 0x000000080200780c */ /* 0x040fe20001f24270 */
[----:B------:R-:W-:Y:S01]  /*9e00*/  @P2 STG.E.U16 desc[UR50][R6.64+0x1b2], R135 ;  /* 0x0001b28706002986 */ /* 0x000fe2000c101532 */
[----:B------:R-:W-:Y:S02]  /*9e10*/  ISETP.GT.AND P0, PT, R2, 0x8, P0 ;  /* 0x000000080200780c */ /* 0x000fe40000704270 */
[----:B------:R-:W-:Y:S01]  /*9e20*/  F2FP.BF16.F32.PACK_AB R138, RZ, R138 ;  /* 0x0000008aff8a723e */ /* 0x000fe200000010ff */
[----:B------:R-:W-:Y:S01]  /*9e30*/  @P4 STG.E.U16 desc[UR50][R4.64+0x1c0], R136 ;  /* 0x0001c08804004986 */ /* 0x000fe2000c101532 */
[----:B------:R-:W-:-:S02]  /*9e40*/  ISETP.GT.AND P4, PT, R0, 0xe8, PT ;  /* 0x000000e80000780c */ /* 0x000fc40003f84270 */
[----:B------:R-:W-:Y:S01]  /*9e50*/  F2FP.BF16.F32.PACK_AB R139, RZ, R139 ;  /* 0x0000008bff8b723e */ /* 0x000fe200000010ff */
[----:B------:R-:W-:Y:S01]  /*9e60*/  @P5 STG.E.U16 desc[UR50][R4.64+0x1c2], R137 ;  /* 0x0001c28904005986 */ /* 0x000fe2000c101532 */
[----:B------:R-:W-:Y:S02]  /*9e70*/  ISETP.GT.AND P5, PT, R0, 0xe9, PT ;  /* 0x000000e90000780c */ /* 0x000fe40003fa4270 */
[C---:B------:R-:W-:Y:S01]  /*9e80*/  ISETP.GT.AND P2, PT, R2.reuse, RZ, P4 ;  /* 0x000000ff0200720c */ /* 0x040fe20002744270 */
[----:B------:R-:W-:Y:S01]  /*9e90*/  @P1 STG.E.U16 desc[UR50][R6.64+0x1c0], R138 ;  /* 0x0001c08a06001986 */ /* 0x000fe2000c101532 */
[C---:B------:R-:W-:Y:S02]  /*9ea0*/  ISETP.GT.AND P6, PT, R2.reuse, RZ, P5 ;  /* 0x000000ff0200720c */ /* 0x040fe40002fc4270 */
[----:B------:R-:W-:Y:S01]  /*9eb0*/  ISETP.GT.AND P4, PT, R2, 0x8, P4 ;  /* 0x000000080200780c */ /* 0x000fe20002784270 */
[----:B------:R-:W-:Y:S01]  /*9ec0*/  @P0 STG.E.U16 desc[UR50][R6.64+0x1c2], R139 ;  /* 0x0001c28b06000986 */ /* 0x000fe2000c101532 */
[----:B------:R-:W-:-:S02]  /*9ed0*/  F2FP.BF16.F32.PACK_AB R140, RZ, R140 ;  /* 0x0000008cff8c723e */ /* 0x000fc400000010ff */
[----:B------:R-:W-:Y:S02]  /*9ee0*/  F2FP.BF16.F32.PACK_AB R141, RZ, R141 ;  /* 0x0000008dff8d723e */ /* 0x000fe400000010ff */
[C---:B------:R-:W-:Y:S02]  /*9ef0*/  ISETP.GT.AND P3, PT, R0.reuse, 0xf0, PT ;  /* 0x000000f00000780c */ /* 0x040fe40003f64270 */
[----:B------:R-:W-:Y:S01]  /*9f00*/  F2FP.BF16.F32.PACK_AB R142, RZ, R142 ;  /* 0x0000008eff8e723e */ /* 0x000fe200000010ff */
[----:B------:R-:W-:Y:S01]  /*9f10*/  @P2 STG.E.U16 desc[UR50][R4.64+0x1d0], R140 ;  /* 0x0001d08c04002986 */ /* 0x000fe2000c101532 */
[----:B------:R-:W-:Y:S02]  /*9f20*/  ISETP.GT.AND P2, PT, R0, 0xf1, PT ;  /* 0x000000f10000780c */ /* 0x000fe40003f44270 */
[----:B------:R-:W-:Y:S01]  /*9f30*/  F2FP.BF16.F32.PACK_AB R143, RZ, R143 ;  /* 0x0000008fff8f723e */ /* 0x000fe200000010ff */
[----:B------:R-:W-:Y:S01]  /*9f40*/  @P6 STG.E.U16 desc[UR50][R4.64+0x1d2], R141 ;  /* 0x0001d28d04006986 */ /* 0x000fe2000c101532 */
[----:B------:R-:W-:-:S02]  /*9f50*/  ISETP.GT.AND P6, PT, R2, 0x8, P5 ;  /* 0x000000080200780c */ /* 0x000fc40002fc4270 */
[C---:B------:R-:W-:Y:S01]  /*9f60*/  ISETP.GT.AND P5, PT, R2.reuse, RZ, P3 ;  /* 0x000000ff0200720c */ /* 0x040fe20001fa4270 */
[----:B------:R-:W-:Y:S01]  /*9f70*/  @P4 STG.E.U16 desc[UR50][R6.64+0x1d0], R142 ;  /* 0x0001d08e06004986 */ /* 0x000fe2000c101532 */
[C---:B------:R-:W-:Y:S02]  /*9f80*/  ISETP.GT.AND P4, PT, R2.reuse, RZ, P2 ;  /* 0x000000ff0200720c */ /* 0x040fe40001784270 */
[----:B------:R-:W-:Y:S02]  /*9f90*/  F2FP.BF16.F32.PACK_AB R144, RZ, R144 ;  /* 0x00000090ff90723e */ /* 0x000fe400000010ff */
[----:B------:R-:W-:Y:S02]  /*9fa0*/  ISETP.GT.AND P3, PT, R2, 0x8, P3 ;  /* 0x000000080200780c */ /* 0x000fe40001f64270 */
[C---:B------:R-:W-:Y:S02]  /*9fb0*/  ISETP.GT.AND P0, PT, R0.reuse, 0xf9, PT ;  /* 0x000000f90000780c */ /* 0x040fe40003f04270 */
[----:B------:R-:W-:Y:S01]  /*9fc0*/  ISETP.GT.AND P1, PT, R0, 0xf8, PT ;  /* 0x000000f80000780c */ /* 0x000fe20003f24270 */
[----:B------:R-:W-:Y:S01]  /*9fd0*/  @P6 STG.E.U16 desc[UR50][R6.64+0x1d2], R143 ;  /* 0x0001d28f06006986 */ /* 0x000fe2000c101532 */
[----:B------:R-:W-:-:S02]  /*9fe0*/  ISETP.GT.AND P2, PT, R2, 0x8, P2 ;  /* 0x000000080200780c */ /* 0x000fc40001744270 */
[C---:B------:R-:W-:Y:S01]  /*9ff0*/  ISETP.GT.AND P6, PT, R2.reuse, RZ, P1 ;  /* 0x000000ff0200720c */ /* 0x040fe20000fc4270 */
[----:B------:R-:W-:Y:S01]  /*a000*/  @P5 STG.E.U16 desc[UR50][R4.64+0x1e0], R144 ;  /* 0x0001e09004005986 */ /* 0x000fe2000c101532 */
[C---:B------:R-:W-:Y:S01]  /*a010*/  ISETP.GT.AND P5, PT, R2.reuse, RZ, P0 ;  /* 0x000000ff0200720c */ /* 0x040fe200007a4270 */
[----:B------:R-:W-:Y:S01]  /*a020*/  @P4 IMAD.MOV.U32 R3, RZ, RZ, R5 ;  /* 0x000000ffff034224 */ /* 0x000fe200078e0005 */
[C---:B------:R-:W-:Y:S02]  /*a030*/  ISETP.GT.AND P1, PT, R2.reuse, 0x8, P1 ;  /* 0x000000080200780c */ /* 0x040fe40000f24270 */
[----:B------:R-:W-:Y:S01]  /*a040*/  ISETP.GT.AND P0, PT, R2, 0x8, P0 ;  /* 0x000000080200780c */ /* 0x000fe20000704270 */
[----:B------:R-:W-:Y:S01]  /*a050*/  @P4 IMAD.MOV.U32 R2, RZ, RZ, R4 ;  /* 0x000000ffff024224 */ /* 0x000fe200078e0004 */
[----:B------:R-:W-:Y:S02]  /*a060*/  F2FP.BF16.F32.PACK_AB R145, RZ, R145 ;  /* 0x00000091ff91723e */ /* 0x000fe400000010ff */
[----:B------:R-:W-:-:S02]  /*a070*/  F2FP.BF16.F32.PACK_AB R146, RZ, R146 ;  /* 0x00000092ff92723e */ /* 0x000fc400000010ff */
[----:B------:R-:W-:Y:S01]  /*a080*/  F2FP.BF16.F32.PACK_AB R147, RZ, R147 ;  /* 0x00000093ff93723e */ /* 0x000fe200000010ff */
[----:B------:R0:W-:Y:S01]  /*a090*/  @P4 STG.E.U16 desc[UR50][R2.64+0x1e2], R145 ;  /* 0x0001e29102004986 */ /* 0x0001e2000c101532 */
[----:B------:R-:W-:Y:S02]  /*a0a0*/  F2FP.BF16.F32.PACK_AB R148, RZ, R148 ;  /* 0x00000094ff94723e */ /* 0x000fe400000010ff */
[----:B------:R-:W-:Y:S02]  /*a0b0*/  F2FP.BF16.F32.PACK_AB R149, RZ, R149 ;  /* 0x00000095ff95723e */ /* 0x000fe400000010ff */
[----:B------:R-:W-:Y:S02]  /*a0c0*/  F2FP.BF16.F32.PACK_AB R150, RZ, R150 ;  /* 0x00000096ff96723e */ /* 0x000fe400000010ff */
[----:B------:R-:W-:Y:S01]  /*a0d0*/  F2FP.BF16.F32.PACK_AB R151, RZ, R151 ;  /* 0x00000097ff97723e */ /* 0x000fe200000010ff */
[----:B0-----:R-:W-:Y:S02]  /*a0e0*/  @P3 IMAD.MOV.U32 R2, RZ, RZ, R6 ;  /* 0x000000ffff023224 */ /* 0x001fe400078e0006 */
[----:B------:R-:W-:-:S05]  /*a0f0*/  @P3 IMAD.MOV.U32 R3, RZ, RZ, R7 ;  /* 0x000000ffff033224 */ /* 0x000fca00078e0007 */
[----:B------:R0:W-:Y:S02]  /*a100*/  @P3 STG.E.U16 desc[UR50][R2.64+0x1e0], R146 ;  /* 0x0001e09202003986 */ /* 0x0001e4000c101532 */
[----:B0-----:R-:W-:Y:S02]  /*a110*/  @P2 IMAD.MOV.U32 R2, RZ, RZ, R6 ;  /* 0x000000ffff022224 */ /* 0x001fe400078e0006 */
[----:B------:R-:W-:-:S05]  /*a120*/  @P2 IMAD.MOV.U32 R3, RZ, RZ, R7 ;  /* 0x000000ffff032224 */ /* 0x000fca00078e0007 */
[----:B------:R0:W-:Y:S02]  /*a130*/  @P2 STG.E.U16 desc[UR50][R2.64+0x1e2], R147 ;  /* 0x0001e29302002986 */ /* 0x0001e4000c101532 */
[----:B0-----:R-:W-:Y:S02]  /*a140*/  @P6 IMAD.MOV.U32 R2, RZ, RZ, R4 ;  /* 0x000000ffff026224 */ /* 0x001fe400078e0004 */
[----:B------:R-:W-:-:S05]  /*a150*/  @P6 IMAD.MOV.U32 R3, RZ, RZ, R5 ;  /* 0x000000ffff036224 */ /* 0x000fca00078e0005 */
[----:B------:R0:W-:Y:S04]  /*a160*/  @P6 STG.E.U16 desc[UR50][R2.64+0x1f0], R148 ;  /* 0x0001f09402006986 */ /* 0x0001e8000c101532 */
[----:B------:R1:W-:Y:S01]  /*a170*/  @P5 STG.E.U16 desc[UR50][R4.64+0x1f2], R149 ;  /* 0x0001f29504005986 */ /* 0x0003e2000c101532 */
[----:B0-----:R-:W-:Y:S02]  /*a180*/  @P1 IMAD.MOV.U32 R2, RZ, RZ, R6 ;  /* 0x000000ffff021224 */ /* 0x001fe400078e0006 */
[----:B------:R-:W-:-:S05]  /*a190*/  @P1 IMAD.MOV.U32 R3, RZ, RZ, R7 ;  /* 0x000000ffff031224 */ /* 0x000fca00078e0007 */
[----:B------:R1:W-:Y:S04]  /*a1a0*/  @P1 STG.E.U16 desc[UR50][R2.64+0x1f0], R150 ;  /* 0x0001f09602001986 */ /* 0x0003e8000c101532 */
[----:B------:R1:W-:Y:S02]  /*a1b0*/  @P0 STG.E.U16 desc[UR50][R6.64+0x1f2], R151 ;  /* 0x0001f29706000986 */ /* 0x0003e4000c101532 */
.L_x_285:
[----:B------:R-:W-:Y:S05]  /*a1c0*/  BSYNC B0 ;  /* 0x0000000000007941 */ /* 0x000fea0003800000 */
.L_x_31:
[----:B-1----:R-:W-:Y:S01]  /*a1d0*/  IMAD.U32 R2, RZ, RZ, UR36 ;  /* 0x00000024ff027e24 */ /* 0x002fe2000f8e00ff */
[----:B------:R-:W-:Y:S01]  /*a1e0*/  ULDC.64 UR4, c[0x0][0x650] ;  /* 0x0001940000047ab9 */ /* 0x000fe20000000a00 */
[----:B0-----:R-:W-:Y:S01]  /*a1f0*/  IMAD.U32 R0, RZ, RZ, UR39 ;  /* 0x00000027ff007e24 */ /* 0x001fe2000f8e00ff */
[----:B------:R0:W-:Y:S01]  /*a200*/  SYNCS.ARRIVE.TRANS64.A1T0 RZ, [R158+UR46], RZ ;  /* 0x000000ff9eff79a7 */ /* 0x0001e2000810002e */
[----:B------:R-:W-:Y:S01]  /*a210*/  IMAD.U32 R3, RZ, RZ, UR37 ;  /* 0x00000025ff037e24 */ /* 0x000fe2000f8e00ff */
[C---:B------:R-:W-:Y:S01]  /*a220*/  LEA R16, P0, R2.reuse, R16, 0x1 ;  /* 0x0000001002107211 */ /* 0x040fe200078008ff */
[----:B-----5:R-:W-:Y:S02]  /*a230*/  IMAD.MOV.U32 R18, RZ, RZ, -0x1 ;  /* 0xffffffffff127424 */ /* 0x020fe400078e00ff */
[----:B------:R-:W-:Y:S01]  /*a240*/  IMAD.MOV.U32 R19, RZ, RZ, -0x1 ;  /* 0xffffffffff137424 */ /* 0x000fe200078e00ff */
[----:B------:R-:W-:Y:S01]  /*a250*/  LEA.HI.X R17, R2, R17, R0, 0x1, P0 ;  /* 0x0000001102117211 */ /* 0x000fe200000f0c00 */
[----:B------:R-:W-:Y:S01]  /*a260*/  IMAD.MOV.U32 R2, RZ, RZ, -0x1 ;  /* 0xffffffffff027424 */ /* 0x000fe200078e00ff */
[----:B------:R-:W-:-:S02]  /*a270*/  ISETP.GE.U32.AND P0, PT, R16, UR4, PT ;  /* 0x0000000410007c0c */ /* 0x000fc4000bf06070 */
[----:B------:R-:W-:Y:S02]  /*a280*/  PRMT R0, RZ, 0x7610, R0 ;  /* 0x00007610ff007816 */ /* 0x000fe40000000000 */
[----:B------:R-:W-:-:S13]  /*a290*/  ISETP.GE.U32.AND.EX P0, PT, R17, UR5, PT, P0 ;  /* 0x0000000511007c0c */ /* 0x000fda000bf06100 */
[----:B0-----:R-:W-:Y:S05]  /*a2a0*/  @P0 BRA `(.L_x_286) ;  /* 0x00000004008c0947 */ /* 0x001fea0003800000 */
[----:B------:R-:W0:Y:S01]  /*a2b0*/  S2UR UR7, SR_CTAID.X ;  /* 0x00000000000779c3 */ /* 0x000e220000002500 */
[----:B------:R-:W-:Y:S01]  /*a2c0*/  ULDC.64 UR4, c[0x0][0x628] ;  /* 0x00018a0000047ab9 */ /* 0x000fe20000000a00 */
[----:B------:R-:W-:Y:S01]  /*a2d0*/  ULDC UR6, c[0x0][0x150] ;  /* 0x0000540000067ab9 */ /* 0x000fe20000000800 */
[----:B------:R-:W-:Y:S01]  /*a2e0*/  ISETP.NE.U32.AND P0, PT, RZ, UR4, PT ;  /* 0x00000004ff007c0c */ /* 0x000fe2000bf05070 */
[----:B------:R-:W-:Y:S01]  /*a2f0*/  ULDC UR15, c[0x0][0x630] ;  /* 0x00018c00000f7ab9 */ /* 0x000fe20000000800 */
[C---:B------:R-:W-:Y:S01]  /*a300*/  R2UR UR16, R16.reuse ;  /* 0x00000000101072ca */ /* 0x040fe200000e0000 */
[----:B------:R-:W-:Y:S01]  /*a310*/  ULDC UR18, c[0x0][0x154] ;  /* 0x0000550000127ab9 */ /* 0x000fe20000000800 */
[----:B------:R-:W-:Y:S01]  /*a320*/  ISETP.NE.AND.EX P0, PT, RZ, UR5, PT, P0 ;  /* 0x00000005ff007c0c */ /* 0x000fe2000bf05300 */
[----:B------:R-:W1:Y:S01]  /*a330*/  S2UR UR19, SR_CTAID.Y ;  /* 0x00000000001379c3 */ /* 0x000e620000002600 */
[----:B------:R-:W-:Y:S02]  /*a340*/  R2UR UR17, R17 ;  /* 0x00000000111172ca */ /* 0x000fe400000e0000 */
[----:B------:R-:W-:-:S02]  /*a350*/  R2UR UR12, R16 ;  /* 0x00000000100c72ca */ /* 0x000fc400000e0000 */
[----:B------:R-:W-:Y:S02]  /*a360*/  R2UR UR13, R17 ;  /* 0x00000000110d72ca */ /* 0x000fe400000e0000 */
[----:B0-----:R-:W-:-:S05]  /*a370*/  I2FP.F32.U32 R0, UR7 ;  /* 0x0000000700007c45 */ /* 0x001fca0008201000 */
[----:B------:R-:W-:-:S04]  /*a380*/  FMUL R0, R0, UR6 ;  /* 0x0000000600007c20 */ /* 0x000fc80008400000 */
[----:B------:R0:W0:Y:S01]  /*a390*/  F2I.U32.TRUNC.NTZ R2, R0 ;  /* 0x0000000000027305 */ /* 0x000022000020f000 */
[----:B-1----:R-:W-:Y:S05]  /*a3a0*/  @!P0 BRA `(.L_x_287) ;  /* 0x0000000000308947 */ /* 0x002fea0003800000 */
        /* <DEDUP_REMOVED lines=12> */
.L_x_287:
[----:B------:R-:W-:Y:S01]  /*a470*/  USHF.R.U64 UR6, UR12, UR15, UR13 ;  /* 0x0000000f0c067299 */ /* 0x000fe2000800120d */
[----:B0-----:R-:W-:Y:S01]  /*a480*/  I2FP.F32.U32 R0, UR19 ;  /* 0x0000001300007c45 */ /* 0x001fe20008201000 */
[----:B------:R-:W-:Y:S01]  /*a490*/  USHF.R.U32.HI UR4, URZ, UR15, UR13 ;  /* 0x0000000f3f047299 */ /* 0x000fe2000801160d */
[----:B------:R-:W-:Y:S01]  /*a4a0*/  R2UR UR14, R2 ;  /* 0x00000000020e72ca */ /* 0x000fe200000e0000 */
[----:B------:R-:W-:Y:S02]  /*a4b0*/  UIADD3 UR9, UP0, URZ, -UR6, URZ ;  /* 0x800000063f097290 */ /* 0x000fe4000ff1e03f */
[----:B------:R-:W-:Y:S01]  /*a4c0*/  FMUL R0, R0, UR18 ;  /* 0x0000001200007c20 */ /* 0x000fe20008400000 */
[----:B------:R-:W-:Y:S01]  /*a4d0*/  ULDC.64 UR12, c[0x0][0x620] ;  /* 0x00018800000c7ab9 */ /* 0x000fe20000000a00 */
[----:B------:R-:W-:Y:S01]  /*a4e0*/  UIADD3.X UR4, URZ, ~UR4, URZ, UP0, !UPT ;  /* 0x800000043f047290 */ /* 0x000fe200087fe43f */
[----:B------:R-:W-:Y:S01]  /*a4f0*/  UMOV UR10, UR16 ;  /* 0x00000010000a7c82 */ /* 0x000fe20008000000 */
[----:B------:R-:W-:-:S02]  /*a500*/  UMOV UR11, UR17 ;  /* 0x00000011000b7c82 */ /* 0x000fc40008000000 */
[----:B------:R-:W0:Y:S01]  /*a510*/  F2I.U32.TRUNC.NTZ R0, R0 ;  /* 0x0000000000007305 */ /* 0x000e22000020f000 */
[----:B------:R-:W-:Y:S02]  /*a520*/  UIMAD UR4, UR4, UR12, URZ ;  /* 0x0000000c040472a4 */ /* 0x000fe4000f8e023f */
        /* <DEDUP_REMOVED lines=9> */
[----:B------:R-:W-:Y:S01]  /*a5c0*/  USHF.R.U64 UR12, UR10, UR13, UR11 ;  /* 0x0000000d0a0c7299 */ /* 0x000fe2000800120b */
[----:B0-----:R-:W-:Y:S01]  /*a5d0*/  R2UR UR16, R0 ;  /* 0x00000000001072ca */ /* 0x001fe200000e0000 */
[----:B------:R-:W-:Y:S01]  /*a5e0*/  USHF.R.U32.HI UR10, URZ, UR13, UR11 ;  /* 0x0000000d3f0a7299 */ /* 0x000fe2000801160b */
[----:B------:R-:W-:Y:S01]  /*a5f0*/  ISETP.NE.AND.EX P0, PT, RZ, UR5, PT, P0 ;  /* 0x00000005ff007c0c */ /* 0x000fe2000bf05300 */
[----:B------:R-:W-:Y:S01]  /*a600*/  ULDC UR17, c[0x0][0x608] ;  /* 0x0001820000117ab9 */ /* 0x000fe20000000800 */
[----:B------:R-:W-:-:S02]  /*a610*/  ULOP3.LUT UR23, URZ, UR18, URZ, 0x33, !UPT ;  /* 0x000000123f177292 */ /* 0x000fc4000f8e333f */
[----:B------:R-:W-:Y:S02]  /*a620*/  USHF.R.U64 UR18, UR12, UR17, UR10 ;  /* 0x000000110c127299 */ /* 0x000fe4000800120a */
[----:B------:R-:W-:Y:S01]  /*a630*/  USHF.R.U32.HI UR10, URZ, UR17, UR10 ;  /* 0x000000113f0a7299 */ /* 0x000fe2000801160a */
[----:B------:R-:W-:Y:S01]  /*a640*/  UMOV UR20, 0x1 ;  /* 0x0000000100147882 */ /* 0x000fe20000000000 */
[----:B------:R-:W-:Y:S02]  /*a650*/  UIADD3 UR14, -UR14, URZ, URZ ;  /* 0x0000003f0e0e7290 */ /* 0x000fe4000fffe13f */
[----:B------:R-:W-:Y:S02]  /*a660*/  USHF.L.U32 UR13, UR20, UR22, URZ ;  /* 0x00000016140d7299 */ /* 0x000fe4000800063f */
[----:B------:R-:W-:Y:S01]  /*a670*/  USHF.R.U64 UR20, UR18, UR22, UR10 ;  /* 0x0000001612147299 */ /* 0x000fe2000800120a */
[----:B------:R-:W-:Y:S01]  /*a680*/  ULDC UR15, c[0x0][0x144] ;  /* 0x00005100000f7ab9 */ /* 0x000fe20000000800 */
[----:B------:R-:W-:Y:S01]  /*a690*/  ULDC UR8, c[0x0][0x600] ;  /* 0x0001800000087ab9 */ /* 0x000fe20000000800 */
[----:B------:R-:W-:-:S02]  /*a6a0*/  UIADD3 UR21, -UR16, URZ, URZ ;  /* 0x0000003f10157290 */ /* 0x000fc4000fffe13f */
[----:B------:R-:W-:Y:S02]  /*a6b0*/  USHF.R.U32.HI UR17, URZ, UR22, UR10 ;  /* 0x000000163f117299 */ /* 0x000fe4000801160a */
[----:B------:R-:W-:Y:S02]  /*a6c0*/  UIADD3 UR9, UR8, -0x1, URZ ;  /* 0xffffffff08097890 */ /* 0x000fe4000fffe03f */
        /* <DEDUP_REMOVED lines=16> */
.L_x_288:
[----:B------:R-:W-:Y:S01]  /*a7d0*/  UISETP.NE.AND UP0, UPT, UR40, URZ, UPT ;  /* 0x0000003f2800728c */ /* 0x000fe2000bf05270 */
[----:B------:R-:W-:Y:S01]  /*a7e0*/  IMAD.MOV.U32 R0, RZ, RZ, 0x1 ;  /* 0x00000001ff007424 */ /* 0x000fe200078e00ff */
[----:B------:R-:W-:Y:S01]  /*a7f0*/  USHF.R.U64 UR4, UR16, UR24, UR17 ;  /* 0x0000001810047299 */ /* 0x000fe20008001211 */
[----:B------:R-:W-:Y:S01]  /*a800*/  IMAD.U32 R19, RZ, RZ, UR6 ;  /* 0x00000006ff137e24 */ /* 0x000fe2000f8e00ff */
[----:B------:R-:W-:Y:S02]  /*a810*/  ULOP3.LUT UR18, UR18, UR23, URZ, 0xc0, !UPT ;  /* 0x0000001712127292 */ /* 0x000fe4000f8ec03f */
[----:B------:R-:W-:Y:S02]  /*a820*/  UIADD3 UR5, -UR4, URZ, URZ ;  /* 0x0000003f04057290 */ /* 0x000fe4000fffe13f */
[----:B------:R-:W-:Y:S02]  /*a830*/  ULOP3.LUT UR9, UR12, UR9, URZ, 0xc0, !UPT ;  /* 0x000000090c097292 */ /* 0x000fe4000f8ec03f */
[----:B------:R-:W-:-:S02]  /*a840*/  UIMAD UR4, UR13, UR4, UR18 ;  /* 0x000000040d0472a4 */ /* 0x000fc4000f8e0212 */
[----:B------:R-:W-:Y:S02]  /*a850*/  @UP0 UIMAD UR22, UR26, UR21, UR19 ;  /* 0x000000151a1602a4 */ /* 0x000fe4000f8e0213 */
[----:B------:R-:W-:Y:S01]  /*a860*/  UIMAD UR5, UR5, UR25, UR20 ;  /* 0x00000019050572a4 */ /* 0x000fe2000f8e0214 */
[----:B------:R-:W-:Y:S02]  /*a870*/  ULDC UR7, c[0x0][0x610] ;  /* 0x0001840000077ab9 */ /* 0x000fe40000000800 */
[----:B------:R-:W-:Y:S02]  /*a880*/  UIMAD UR4, UR4, UR7, UR22 ;  /* 0x00000007040472a4 */ /* 0x000fe4000f8e0216 */
[----:B------:R-:W-:-:S04]  /*a890*/  UIMAD UR5, UR5, UR8, UR9 ;  /* 0x00000008050572a4 */ /* 0x000fc8000f8e0209 */
[----:B------:R-:W-:Y:S02]  /*a8a0*/  USEL UR7, UR5, UR4, !UP0 ;  /* 0x0000000405077287 */ /* 0x000fe4000c000000 */
[----:B------:R-:W-:-:S04]  /*a8b0*/  USEL UR4, UR4, UR5, !UP0 ;  /* 0x0000000504047287 */ /* 0x000fc8000c000000 */
[----:B------:R-:W-:Y:S02]  /*a8c0*/  IMAD.U32 R2, RZ, RZ, UR7 ;  /* 0x00000007ff027e24 */ /* 0x000fe4000f8e00ff */
[----:B------:R-:W-:-:S07]  /*a8d0*/  IMAD.U32 R18, RZ, RZ, UR4 ;  /* 0x00000004ff127e24 */ /* 0x000fce000f8e00ff */
.L_x_286:
[----:B------:R-:W-:Y:S02]  /*a8e0*/  LOP3.LUT P0, RZ, R0, 0xff, RZ, 0xc0, !PT ;  /* 0x000000ff00ff7812 */ /* 0x000fe4000780c0ff */
[----:B------:R-:W-:-:S11]  /*a8f0*/  LOP3.LUT R166, R166, 0x1, RZ, 0x3c, !PT ;  /* 0x00000001a6a67812 */ /* 0x000fd600078e3cff */
[----:B------:R-:W-:Y:S05]  /*a900*/  @P0 BRA `(.L_x_289) ;  /* 0xffffff6800fc0947 */ /* 0x000fea000383ffff */
[----:B------:R-:W-:Y:S05]  /*a910*/  EXIT ;  /* 0x000000000000794d */ /* 0x000fea0003800000 */
.L_x_12:
[----:B------:R-:W-:-:S08]  /*a920*/  ISETP.NE.AND P0, PT, RZ, UR8, PT ;  /* 0x00000008ff007c0c */ /* 0x000fd0000bf05270 */
[----:B-----5:R-:W0:-:S00]  /*a930*/  USETMAXREG.DEALLOC.CTAPOOL 0x28 ;  /* 0x00000028000079c8 */ /* 0x020e0000080e0500 */
[----:B------:R-:W-:Y:S05]  /*a940*/  @P0 EXIT ;  /* 0x000000000000094d */ /* 0x000fea0003800000 */
[----:B0-----:R-:W-:Y:S01]  /*a950*/  LOP3.LUT P0, RZ, R5, 0xff, RZ, 0xc0, !PT ;  /* 0x000000ff05ff7812 */ /* 0x001fe2000780c0ff */
[----:B------:R-:W-:Y:S02]  /*a960*/  IMAD.MOV.U32 R8, RZ, RZ, 0x1 ;  /* 0x00000001ff087424 */ /* 0x000fe400078e00ff */
[----:B------:R-:W-:-:S10]  /*a970*/  IMAD.MOV.U32 R0, RZ, RZ, RZ ;  /* 0x000000ffff007224 */ /* 0x000fd400078e00ff */
[----:B------:R-:W-:Y:S05]  /*a980*/  @!P0 BRA `(.L_x_290) ;  /* 0x0000000c005c8947 */ /* 0x000fea0003800000 */
[----:B------:R-:W-:Y:S01]  /*a990*/  LOP3.LUT P0, RZ, R4, 0x1f, RZ, 0xc0, !PT ;  /* 0x0000001f04ff7812 */ /* 0x000fe2000780c0ff */
[----:B------:R-:W-:Y:S01]  /*a9a0*/  ULDC UR5, c[0x0][0x658] ;  /* 0x0001960000057ab9 */ /* 0x000fe20000000800 */
[----:B------:R-:W-:Y:S01]  /*a9b0*/  UMOV UR6, 0xffffffff ;  /* 0xffffffff00067882 */ /* 0x000fe20000000000 */
[----:B------:R-:W-:Y:S01]  /*a9c0*/  BSSY B0, `(.L_x_290) ;  /* 0x00000d3000007945 */ /* 0x000fe20003800000 */
[----:B------:R-:W-:Y:S01]  /*a9d0*/  USHF.L.U32 UR6, UR6, UR5, URZ ;  /* 0x0000000506067299 */ /* 0x000fe2000800063f */
[C---:B------:R-:W-:Y:S01]  /*a9e0*/  ISETP.NE.AND P3, PT, R3.reuse, RZ, PT ;  /* 0x000000ff0300720c */ /* 0x040fe20003f65270 */
[----:B------:R-:W-:Y:S01]  /*a9f0*/  IMAD.MOV.U32 R9, RZ, RZ, 0x1 ;  /* 0x00000001ff097424 */ /* 0x000fe200078e00ff */
[----:B------:R-:W-:Y:S01]  /*aa00*/  ISETP.NE.OR P0, PT, R3, RZ, !P0 ;  /* 0x000000ff0300720c */ /* 0x000fe20004705670 */
[----:B------:R-:W-:Y:S01]  /*aa10*/  IMAD.MOV.U32 R8, RZ, RZ, 0x1 ;  /* 0x00000001ff087424 */ /* 0x000fe200078e00ff */
[----:B------:R-:W-:Y:S01]  /*aa20*/  ULDC UR4, c[0x0][0x600] ;  /* 0x0001800000047ab9 */ /* 0x000fe20000000800 */
[----:B------:R-:W-:Y:S01]  /*aa30*/  IMAD.MOV.U32 R0, RZ, RZ, RZ ;  /* 0x000000ffff007224 */ /* 0x000fe200078e00ff */
[----:B------:R-:W-:Y:S01]  /*aa40*/  UMOV UR7, 0x1 ;  /* 0x0000000100077882 */ /* 0x000fe20000000000 */
[----:B------:R-:W-:-:S02]  /*aa50*/  UIADD3 UR28, UR41, 0x1, URZ ;  /* 0x00000001291c7890 */ /* 0x000fc4000fffe03f */
[----:B------:R-:W-:Y:S02]  /*aa60*/  ULOP3.LUT UR29, UR38, 0x2, URZ, 0xfc, !UPT ;  /* 0x00000002261d7892 */ /* 0x000fe4000f8efc3f */
[----:B------:R-:W-:Y:S02]  /*aa70*/  UIADD3 UR4, UR4, -0x1, URZ ;  /* 0xffffffff04047890 */ /* 0x000fe4000fffe03f */
[----:B------:R-:W-:Y:S02]  /*aa80*/  USHF.L.U32 UR5, UR7, UR5, URZ ;  /* 0x0000000507057299 */ /* 0x000fe4000800063f */
[----:B------:R-:W-:Y:S01]  /*aa90*/  ULOP3.LUT UR6, URZ, UR6, URZ, 0x33, !UPT ;  /* 0x000000063f067292 */ /* 0x000fe2000f8e333f */
[----:B------:R-:W-:-:S11]  /*aaa0*/  ULDC.64 UR22, c[0x0][0x198] ;  /* 0x0000660000167ab9 */ /* 0x000fd60000000a00 */
.L_x_302:
[----:B------:R-:W-:-:S03]  /*aab0*/  UMOV UR7, 0xffffffff ;  /* 0xffffffff00077882 */ /* 0x000fc60000000000 */
[----:B------:R-:W-:Y:S05]  /*aac0*/  BRA.DIV UR7, `(.L_x_291) ;  /* 0x0000000e07dc7947 */ /* 0x000fea000b800000 */
[----:B------:R-:W-:-:S13]  /*aad0*/  ELECT P6, URZ, PT ;  /* 0x00000000003f782f */ /* 0x000fda00038c0000 */
.L_x_313:
[----:B------:R-:W-:Y:S04]  /*aae0*/  BSSY B1, `(.L_x_292) ;  /* 0x000004b000017945 */ /* 0x000fe80003800000 */
[----:B------:R-:W-:Y:S05]  /*aaf0*/  @!P6 BRA `(.L_x_293) ;  /* 0x000000040024e947 */ /* 0x000fea0003800000 */
[----:B------:R-:W0:Y:S02]  /*ab00*/  LDC R3, c[0x0][0x28c] ;  /* 0x0000a300ff037b82 */ /* 0x000e240000000800 */
[----:B0-----:R-:W-:-:S13]  /*ab10*/  ISETP.GE.AND P1, PT, R3, 0x1, PT ;  /* 0x000000010300780c */ /* 0x001fda0003f26270 */
[----:B------:R-:W-:Y:S05]  /*ab20*/  @!P1 BRA `(.L_x_293) ;  /* 0x0000000400189947 */ /* 0x000fea0003800000 */
[----:B------:R-:W-:Y:S02]  /*ab30*/  IMAD.SHL.U32 R6, R2, 0x100, RZ ;  /* 0x0000010002067824 */ /* 0x000fe400078e00ff */
[----:B------:R-:W-:Y:S02]  /*ab40*/  IMAD.SHL.U32 R18, R18, 0x40, RZ ;  /* 0x0000004012127824 */ /* 0x000fe400078e00ff */
[----:B------:R-:W-:Y:S02]  /*ab50*/  IMAD.MOV.U32 R11, RZ, RZ, RZ ;  /* 0x000000ffff0b7224 */ /* 0x000fe400078e00ff */
[----:B------:R-:W-:Y:S02]  /*ab60*/  IMAD.U32 R12, RZ, RZ, UR28 ;  /* 0x0000001cff0c7e24 */ /* 0x000fe4000f8e00ff */
[----:B------:R-:W-:Y:S02]  /*ab70*/  IMAD.MOV.U32 R2, RZ, RZ, R8 ;  /* 0x000000ffff027224 */ /* 0x000fe400078e0008 */
[----:B------:R-:W-:-:S02]  /*ab80*/  IMAD.MOV.U32 R3, RZ, RZ, R0 ;  /* 0x000000ffff037224 */ /* 0x000fc400078e0000 */
[C---:B------:R-:W-:Y:S02]  /*ab90*/  VIADD R13, R6.reuse, 0x40 ;  /* 0x00000040060d7836 */ /* 0x040fe40000000000 */
[C---:B------:R-:W-:Y:S02]  /*aba0*/  VIADD R14, R6.reuse, 0x80 ;  /* 0x00000080060e7836 */ /* 0x040fe40000000000 */
[----:B------:R-:W-:-:S07]  /*abb0*/  VIADD R15, R6, 0xc0 ;  /* 0x000000c0060f7836 */ /* 0x000fce0000000000 */
.L_x_297:
[----:B------:R-:W0:Y:S01]  /*abc0*/  S2R R5, SR_CgaCtaId ;  /* 0x0000000000057919 */ /* 0x000e220000008800 */
[----:B------:R-:W-:-:S04]  /*abd0*/  MOV R4, 0x400 ;  /* 0x0000040000047802 */ /* 0x000fc80000000f00 */
[----:B0-----:R-:W-:Y:S02]  /*abe0*/  LEA R10, R5, R4, 0x18 ;  /* 0x00000004050a7211 */ /* 0x001fe400078ec0ff */
[----:B------:R-:W-:Y:S01]  /*abf0*/  SHF.L.U32 R4, R2, 0x1f, RZ ;  /* 0x0000001f02047819 */ /* 0x000fe200000006ff */
[----:B------:R-:W0:Y:S02]  /*ac00*/  @!P3 LDC R5, c[0x0][0x500] ;  /* 0x00014000ff05bb82 */ /* 0x000e240000000800 */
[----:B------:R-:W-:-:S04]  /*ac10*/  IMAD R7, R3, 0x8, R10 ;  /* 0x0000000803077824 */ /* 0x000fc800078e020a */
[----:B------:R-:W1:Y:S02]  /*ac20*/  SYNCS.PHASECHK.TRANS64.TRYWAIT P1, [R7+URZ+0x10], R4 ;  /* 0x00001004070075a7 */ /* 0x000e64000802017f */
[----:B-1----:R-:W-:Y:S05]  /*ac30*/  @!P1 BRA `(.L_x_294) ;  /* 0x0000000c00a09947 */ /* 0x002fea0003800000 */
.L_x_314:
[----:B------:R-:W-:Y:S01]  /*ac40*/  UPRMT UR7, UR29, 0x9910, URZ ;  /* 0x000099101d077896 */ /* 0x000fe2000800003f */
[----:B0-----:R0:W-:Y:S03]  /*ac50*/  @!P3 SYNCS.ARRIVE.TRANS64 RZ, [R7+URZ], R5 ;  /* 0x0000000507ffb9a7 */ /* 0x0011e6000800003f */
[----:B------:R-:W-:-:S06]  /*ac60*/  UISETP.NE.AND UP0, UPT, UR7, 0x2, UPT ;  /* 0x000000020700788c */ /* 0x000fcc000bf05270 */
[----:B------:R-:W-:-:S13]  /*ac70*/  PLOP3.LUT P1, PT, PT, PT, UP0, 0x80, 0x0 ;  /* 0x000000000000781c */ /* 0x000fda0003f2f008 */
[----:B0-----:R-:W-:Y:S05]  /*ac80*/  @P1 BRA `(.L_x_295) ;  /* 0x0000000000041947 */ /* 0x001fea0003800000 */
[----:B------:R-:W-:Y:S01]  /*ac90*/  BPT.TRAP 0x1 ;  /* 0x000000040000795c */ /* 0x000fe20000300000 */
.L_x_295:
[----:B------:R-:W-:Y:S05]  /*aca0*/  @P0 BRA `(.L_x_296) ;  /* 0x0000000000040947 */ /* 0x000fea0003800000 */
[----:B------:R-:W-:Y:S01]  /*acb0*/  BPT.TRAP 0x1 ;  /* 0x000000040000795c */ /* 0x000fe20000300000 */
.L_x_296:
[C-C-:B-1----:R-:W-:Y:S01]  /*acc0*/  IMAD R4, R3.reuse, 0x4000, R10.reuse ;  /* 0x0000400003047824 */ /* 0x142fe200078e020a */
[----:B------:R-:W-:Y:S01]  /*acd0*/  R2UR UR10, R18 ;  /* 0x00000000120a72ca */ /* 0x000fe200000e0000 */
[----:B------:R-:W-:Y:S01]  /*ace0*/  IMAD R10, R3, 0x10000, R10 ;  /* 0x00010000030a7824 */ /* 0x000fe200078e020a */
[----:B------:R-:W-:Y:S01]  /*acf0*/  UIADD3 UR14, UP0, UR22, 0xf0, URZ ;  /* 0x000000f0160e7890 */ /* 0x000fe2000ff1e03f */
[----:B------:R-:W-:Y:S01]  /*ad00*/  R2UR UR9, R7 ;  /* 0x00000000070972ca */ /* 0x000fe200000e0000 */
[----:B------:R-:W-:Y:S01]  /*ad10*/  UIADD3 UR16, UP1, UR22, 0x1f0, URZ ;  /* 0x000001f016107890 */ /* 0x000fe2000ff3e03f */
[----:B------:R-:W-:Y:S01]  /*ad20*/  R2UR UR7, R4 ;  /* 0x00000000040772ca */ /* 0x000fe200000e0000 */
[----:B------:R-:W-:Y:S01]  /*ad30*/  UIADD3.X UR15, URZ, UR23, URZ, UP0, !UPT ;  /* 0x000000173f0f7290 */ /* 0x000fe200087fe43f */
[----:B------:R-:W-:Y:S01]  /*ad40*/  R2UR UR13, R10 ;  /* 0x000000000a0d72ca */ /* 0x000fe200000e0000 */
[----:B------:R-:W-:Y:S01]  /*ad50*/  UIADD3.X UR17, URZ, UR23, URZ, UP1, !UPT ;  /* 0x000000173f117290 */ /* 0x000fe20008ffe43f */
[----:B------:R-:W-:Y:S01]  /*ad60*/  R2UR UR11, R11 ;  /* 0x000000000b0b72ca */ /* 0x000fe200000e0000 */
[----:B------:R-:W-:Y:S01]  /*ad70*/  VIADD R12, R12, 0xffffffff ;  /* 0xffffffff0c0c7836 */ /* 0x000fe20000000000 */
[----:B------:R-:W-:Y:S01]  /*ad80*/  R2UR UR12, R19 ;  /* 0x00000000130c72ca */ /* 0x000fe200000e0000 */
[----:B------:R-:W-:Y:S01]  /*ad90*/  UMOV UR18, 0x0 ;  /* 0x0000000000127882 */ /* 0x000fe20000000000 */
[----:B------:R-:W-:Y:S01]  /*ada0*/  R2UR UR24, R6 ;  /* 0x00000000061872ca */ /* 0x000fe200000e0000 */
[----:B------:R-:W-:Y:S01]  /*adb0*/  UMOV UR19, 0x10000000 ;  /* 0x1000000000137882 */ /* 0x000fe20000000000 */
[----:B------:R-:W-:Y:S01]  /*adc0*/  R2UR UR25, R13 ;  /* 0x000000000d1972ca */ /* 0x000fe200000e0000 */
[----:B------:R-:W-:Y:S01]  /*add0*/  VIADD R3, R3, 0x1 ;  /* 0x0000000103037836 */ /* 0x000fe20000000000 */
[----:B------:R-:W-:Y:S01]  /*ade0*/  R2UR UR26, R14 ;  /* 0x000000000e1a72ca */ /* 0x000fe200000e0000 */
[----:B------:R-:W-:Y:S01]  /*adf0*/  UIADD3 UR8, UR7, 0x100, URZ ;  /* 0x0000010007087890 */ /* 0x000fe2000fffe03f */
[----:B------:R-:W-:Y:S01]  /*ae00*/  R2UR UR27, R15 ;  /* 0x000000000f1b72ca */ /* 0x000fe200000e0000 */
[----:B------:R-:W-:Y:S01]  /*ae10*/  UIADD3 UR7, UR13, 0x8100, URZ ;  /* 0x000081000d077890 */ /* 0x000fe2000fffe03f */
[----:B------:R-:W-:Y:S01]  /*ae20*/  ISETP.GT.AND P2, PT, R12, 0x1, PT ;  /* 0x000000010c00780c */ /* 0x000fe20003f44270 */
[----:B------:R-:W-:Y:S01]  /*ae30*/  UIADD3 UR20, UR13, 0xc100, URZ ;  /* 0x0000c1000d147890 */ /* 0x000fe2000fffe03f */
[----:B------:R-:W-:Y:S01]  /*ae40*/  ISETP.NE.AND P1, PT, R3, 0x2, PT ;  /* 0x000000020300780c */ /* 0x000fe20003f25270 */
[----:B------:R-:W-:Y:S01]  /*ae50*/  UIADD3 UR21, UR13, 0x10100, URZ ;  /* 0x000101000d157890 */ /* 0x000fe2000fffe03f */
[----:B------:R-:W-:Y:S01]  /*ae60*/  VIADD R11, R11, 0x80 ;  /* 0x000000800b0b7836 */ /* 0x000fe20000000000 */
[----:B------:R-:W-:Y:S01]  /*ae70*/  UIADD3 UR13, UR13, 0x14100, URZ ;  /* 0x000141000d0d7890 */ /* 0x000fe2000fffe03f */
[----:B------:R0:W-:Y:S01]  /*ae80*/  UTMALDG.3D [UR8], [UR14], desc[UR18] ;  /* 0x000012080e0075b4 */ /* 0x0001e20008011000 */
[----:B------:R-:W-:-:S02]  /*ae90*/  SEL R5, RZ, 0x1, P1 ;  /* 0x00000001ff057807 */ /* 0x000fc40000800000 */
[----:B------:R-:W-:Y:S02]  /*aea0*/  SEL R3, R3, RZ, P1 ;  /* 0x000000ff03037207 */ /* 0x000fe40000800000 */
[----:B------:R-:W-:Y:S01]  /*aeb0*/  LOP3.LUT R2, R2, R5, RZ, 0x3c, !PT ;  /* 0x0000000502027212 */ /* 0x000fe200078e3cff */
[----:B0-----:R-:W-:Y:S01]  /*aec0*/  UMOV UR8, UR7 ;  /* 0x0000000700087c82 */ /* 0x001fe20008000000 */
[----:B------:R-:W-:Y:S02]  /*aed0*/  UMOV UR10, UR24 ;  /* 0x00000018000a7c82 */ /* 0x000fe40008000000 */
[----:B------:R0:W-:Y:S02]  /*aee0*/  UTMALDG.3D [UR8], [UR16], desc[UR18] ;  /* 0x00001208100075b4 */ /* 0x0001e40008011000 */
[----:B0-----:R-:W-:Y:S01]  /*aef0*/  UMOV UR8, UR20 ;  /* 0x0000001400087c82 */ /* 0x001fe20008000000 */
[----:B------:R-:W-:Y:S02]  /*af00*/  UMOV UR10, UR25 ;  /* 0x00000019000a7c82 */ /* 0x000fe40008000000 */
[----:B------:R0:W-:Y:S02]  /*af10*/  UTMALDG.3D [UR8], [UR16], desc[UR18] ;  /* 0x00001208100075b4 */ /* 0x0001e40008011000 */
[----:B0-----:R-:W-:Y:S01]  /*af20*/  UMOV UR8, UR21 ;  /* 0x0000001500087c82 */ /* 0x001fe20008000000 */
[----:B------:R-:W-:-:S02]  /*af30*/  UMOV UR10, UR26 ;  /* 0x0000001a000a7c82 */ /* 0x000fc40008000000 */
[----:B------:R0:W-:Y:S02]  /*af40*/  UTMALDG.3D [UR8], [UR16], desc[UR18] ;  /* 0x00001208100075b4 */ /* 0x0001e40008011000 */
[----:B0-----:R-:W-:Y:S01]  /*af50*/  UMOV UR8, UR13 ;  /* 0x0000000d00087c82 */ /* 0x001fe20008000000 */
[----:B------:R-:W-:Y:S02]  /*af60*/  UMOV UR10, UR27 ;  /* 0x0000001b000a7c82 */ /* 0x000fe40008000000 */
[----:B------:R0:W-:Y:S02]  /*af70*/  UTMALDG.3D [UR8], [UR16], desc[UR18] ;  /* 0x00001208100075b4 */ /* 0x0001e40008011000 */
[----:B0-----:R-:W-:Y:S05]  /*af80*/  @P2 BRA `(.L_x_297) ;  /* 0xfffffffc000c2947 */ /* 0x001fea000383ffff */
.L_x_293:
[----:B------:R-:W-:Y:S05]  /*af90*/  BSYNC B1 ;  /* 0x0000000000017941 */ /* 0x000fea0003800000 */
.L_x_292:
[----:B------:R-:W-:Y:S01]  /*afa0*/  LOP3.LUT P4, RZ, R9, 0xff, RZ, 0xc0, !PT ;  /* 0x000000ff09ff7812 */ /* 0x000fe2000788c0ff */
[----:B------:R-:W-:Y:S01]  /*afb0*/  VIADD R0, R0, UR41 ;  /* 0x0000002900007c36 */ /* 0x000fe20008000000 */
[----:B------:R-:W-:Y:S01]  /*afc0*/  ULDC.64 UR8, c[0x0][0x650] ;  /* 0x0001940000087ab9 */ /* 0x000fe20000000a00 */
[----:B------:R-:W-:Y:S01]  /*afd0*/  BSSY B1, `(.L_x_298) ;  /* 0x000006f000017945 */ /* 0x000fe20003800000 */
[----:B------:R-:W-:Y:S01]  /*afe0*/  IMAD.MOV.U32 R18, RZ, RZ, -0x1 ;  /* 0xffffffffff127424 */ /* 0x000fe200078e00ff */
[----:B------:R-:W-:Y:S01]  /*aff0*/  PRMT R9, RZ, 0x7610, R9 ;  /* 0x00007610ff097816 */ /* 0x000fe20000000009 */
[----:B------:R-:W-:Y:S01]  /*b000*/  IMAD.MOV.U32 R19, RZ, RZ, -0x1 ;  /* 0xffffffffff137424 */ /* 0x000fe200078e00ff */
[C---:B------:R-:W-:Y:S02]  /*b010*/  ISETP.GT.U32.AND P1, PT, R0.reuse, 0x1, PT ;  /* 0x000000010000780c */ /* 0x040fe40003f24070 */
[----:B------:R-:W-:Y:S02]  /*b020*/  SHF.R.U32.HI R2, RZ, 0x1, R0 ;  /* 0x00000001ff027819 */ /* 0x000fe40000011600 */
[----:B------:R-:W-:-:S02]  /*b030*/  LOP3.LUT R0, R0, 0x1, RZ, 0xc0, !PT ;  /* 0x0000000100007812 */ /* 0x000fc400078ec0ff */
[----:B------:R-:W0:Y:S01]  /*b040*/  @P4 S2R R4, SR_CgaCtaId ;  /* 0x0000000000044919 */ /* 0x000e220000008800 */
[----:B------:R-:W-:Y:S02]  /*b050*/  @P4 MOV R3, 0x400 ;  /* 0x0000040000034802 */ /* 0x000fe40000000f00 */
[----:B------:R-:W-:-:S04]  /*b060*/  LOP3.LUT R2, R2, 0x1, RZ, 0xc0, !PT ;  /* 0x0000000102027812 */ /* 0x000fc800078ec0ff */
[----:B------:R-:W-:Y:S02]  /*b070*/  ISETP.NE.U32.AND P2, PT, R2, 0x1, PT ;  /* 0x000000010200780c */ /* 0x000fe40003f45070 */
[----:B0-----:R-:W-:Y:S01]  /*b080*/  @P4 LEA R3, R4, R3, 0x18 ;  /* 0x0000000304034211 */ /* 0x001fe200078ec0ff */
[----:B------:R-:W-:-:S03]  /*b090*/  IMAD.U32 R4, RZ, RZ, UR41 ;  /* 0x00000029ff047e24 */ /* 0x000fc6000f8e00ff */
[----:B------:R0:W-:Y:S01]  /*b0a0*/  @P4 SYNCS.ARRIVE.TRANS64.A1T0 RZ, [R3+URZ+0x58], RZ ;  /* 0x000058ff03ff49a7 */ /* 0x0001e2000810003f */
[----:B------:R-:W-:Y:S02]  /*b0b0*/  IADD3 R16, P4, R16, UR36, RZ ;  /* 0x0000002410107c10 */ /* 0x000fe4000ff9e0ff */
[----:B------:R-:W-:Y:S02]  /*b0c0*/  ISETP.LT.U32.AND P1, PT, R4, 0x2, P1 ;  /* 0x000000020400780c */ /* 0x000fe40000f21070 */
[----:B------:R-:W-:Y:S02]  /*b0d0*/  IADD3.X R17, R17, UR39, RZ, P4, !PT ;  /* 0x0000002711117c10 */ /* 0x000fe4000a7fe4ff */
[----:B------:R-:W-:Y:S02]  /*b0e0*/  ISETP.GE.U32.AND P4, PT, R16, UR8, PT ;  /* 0x0000000810007c0c */ /* 0x000fe4000bf86070 */
[----:B0-----:R-:W-:Y:S02]  /*b0f0*/  SEL R3, RZ, 0x1, !P1 ;  /* 0x00000001ff037807 */ /* 0x001fe40004800000 */
[----:B------:R-:W-:-:S02]  /*b100*/  ISETP.GE.U32.AND.EX P1, PT, R17, UR9, PT, P4 ;  /* 0x0000000911007c0c */ /* 0x000fc4000bf26140 */
[----:B------:R-:W-:-:S04]  /*b110*/  ISETP.GT.U32.AND P2, PT, R4, 0x1, !P2 ;  /* 0x000000010400780c */ /* 0x000fc80005744070 */
[----:B------:R-:W-:-:S04]  /*b120*/  SEL R2, RZ, 0x1, !P2 ;  /* 0x00000001ff027807 */ /* 0x000fc80005000000 */
[--C-:B------:R-:W-:Y:S01]  /*b130*/  LOP3.LUT R8, R2, R8, R3.reuse, 0x96, !PT ;  /* 0x0000000802087212 */ /* 0x100fe200078e9603 */
[----:B------:R-:W-:Y:S01]  /*b140*/  IMAD.MOV.U32 R2, RZ, RZ, -0x1 ;  /* 0xffffffffff027424 */ /* 0x000fe200078e00ff */
[----:B------:R-:W-:Y:S01]  /*b150*/  PRMT R3, RZ, 0x7610, R3 ;  /* 0x00007610ff037816 */ /* 0x000fe20000000003 */
[----:B------:R-:W-:Y:S06]  /*b160*/  @P1 BRA `(.L_x_299) ;  /* 0x0000000400541947 */ /* 0x000fec0003800000 */
[----:B------:R-:W0:Y:S01]  /*b170*/  S2UR UR7, SR_CTAID.X ;  /* 0x00000000000779c3 */ /* 0x000e220000002500 */
[----:B------:R-:W-:Y:S01]  /*b180*/  ULDC.64 UR8, c[0x0][0x628] ;  /* 0x00018a0000087ab9 */ /* 0x000fe20000000a00 */
[----:B------:R-:W-:Y:S01]  /*b190*/  ULDC UR10, c[0x0][0x150] ;  /* 0x00005400000a7ab9 */ /* 0x000fe20000000800 */
[----:B------:R-:W-:Y:S01]  /*b1a0*/  ISETP.NE.U32.AND P1, PT, RZ, UR8, PT ;  /* 0x00000008ff007c0c */ /* 0x000fe2000bf25070 */
[----:B------:R-:W-:Y:S01]  /*b1b0*/  ULDC UR11, c[0x0][0x630] ;  /* 0x00018c00000b7ab9 */ /* 0x000fe20000000800 */
[----:B------:R-:W-:Y:S01]  /*b1c0*/  ULDC UR13, c[0x0][0x154] ;  /* 0x00005500000d7ab9 */ /* 0x000fe20000000800 */
[----:B------:R-:W-:Y:S01]  /*b1d0*/  IMAD.MOV.U32 R2, RZ, RZ, R16 ;  /* 0x000000ffff027224 */ /* 0x000fe200078e0010 */
[----:B------:R-:W-:Y:S01]  /*b1e0*/  ISETP.NE.AND.EX P1, PT, RZ, UR9, PT, P1 ;  /* 0x00000009ff007c0c */ /* 0x000fe2000bf25310 */
[----:B------:R-:W1:Y:S01]  /*b1f0*/  S2UR UR12, SR_CTAID.Y ;  /* 0x00000000000c79c3 */ /* 0x000e620000002600 */
[----:B0-----:R-:W-:-:S05]  /*b200*/  I2FP.F32.U32 R3, UR7 ;  /* 0x0000000700037c45 */ /* 0x001fca0008201000 */
[----:B------:R-:W-:Y:S01]  /*b210*/  FMUL R10, R3, UR10 ;  /* 0x0000000a030a7c20 */ /* 0x000fe20008400000 */
[----:B------:R-:W-:-:S05]  /*b220*/  IMAD.MOV.U32 R3, RZ, RZ, R17 ;  /* 0x000000ffff037224 */ /* 0x000fca00078e0011 */
[----:B------:R-:W-:Y:S05]  /*b230*/  @!P1 BRA `(.L_x_300) ;  /* 0x0000000000289947 */ /* 0x000fea0003800000 */
[----:B------:R-:W-:Y:S02]  /*b240*/  ULDC UR10, c[0x0][0x634] ;  /* 0x00018d00000a7ab9 */ /* 0x000fe40000000800 */
[----:B------:R-:W-:-:S05]  /*b250*/  IADD3 R7, P1, R16, UR10, RZ ;  /* 0x0000000a10077c10 */ /* 0x000fca000ff3e0ff */
[----:B------:R-:W-:-:S04]  /*b260*/  IMAD.X R11, RZ, RZ, R17, P1 ;  /* 0x000000ffff0b7224 */ /* 0x000fc800008e0611 */
[----:B------:R-:W-:-:S04]  /*b270*/  IMAD.WIDE.U32 R4, R11, UR8, RZ ;  /* 0x000000080b047c25 */ /* 0x000fc8000f8e00ff */
[----:B------:R-:W-:-:S04]  /*b280*/  IMAD.WIDE.U32 R4, P1, R7, UR9, R4 ;  /* 0x0000000907047c25 */ /* 0x000fc8000f820004 */
[----:B------:R-:W-:-:S04]  /*b290*/  IMAD.WIDE.U32 R6, R7, UR8, RZ ;  /* 0x0000000807067c25 */ /* 0x000fc8000f8e00ff */
[----:B------:R-:W-:Y:S01]  /*b2a0*/  IMAD.X R3, RZ, RZ, RZ, P1 ;  /* 0x000000ffff037224 */ /* 0x000fe200008e06ff */
[----:B------:R-:W-:Y:S01]  /*b2b0*/  IADD3 RZ, P1, R7, R4, RZ ;  /* 0x0000000407ff7210 */ /* 0x000fe20007f3e0ff */
[----:B------:R-:W-:-:S04]  /*b2c0*/  IMAD.MOV.U32 R2, RZ, RZ, R5 ;  /* 0x000000ffff027224 */ /* 0x000fc800078e0005 */
[----:B------:R-:W-:-:S08]  /*b2d0*/  IMAD.WIDE.U32.X R2, R11, UR9, R2, P1 ;  /* 0x000000090b027c25 */ /* 0x000fd000088e0402 */
.L_x_300:
[--C-:B------:R-:W-:Y:S01]  /*b2e0*/  SHF.R.U64 R19, R2, UR11, R3.reuse ;  /* 0x0000000b02137c19 */ /* 0x100fe20008001203 */
[----:B------:R-:W0:Y:S01]  /*b2f0*/  F2I.U32.TRUNC.NTZ R10, R10 ;  /* 0x0000000a000a7305 */ /* 0x000e22000020f000 */
[----:B------:R-:W-:Y:S01]  /*b300*/  SHF.R.U32.HI R2, RZ, UR11, R3 ;  /* 0x0000000bff027c19 */ /* 0x000fe20008011603 */
[----:B------:R-:W-:Y:S01]  /*b310*/  ULDC.64 UR8, c[0x0][0x620] ;  /* 0x0001880000087ab9 */ /* 0x000fe20000000a00 */
[----:B------:R-:W-:Y:S01]  /*b320*/  IADD3 R5, P1, RZ, -R19, RZ ;  /* 0x80000013ff057210 */ /* 0x000fe20007f3e0ff */
[----:B------:R-:W-:Y:S01]  /*b330*/  ULDC.64 UR14, c[0x0][0x640] ;  /* 0x00019000000e7ab9 */ /* 0x000fe20000000a00 */
[----:B-1----:R-:W-:Y:S01]  /*b340*/  I2FP.F32.U32 R4, UR12 ;  /* 0x0000000c00047c45 */ /* 0x002fe20008201000 */
[----:B------:R-:W1:Y:S01]  /*b350*/  LDC R15, c[0x0][0x610] ;  /* 0x00018400ff0f7b82 */ /* 0x000e620000000800 */
[----:B------:R-:W-:Y:S01]  /*b360*/  ULDC UR11, c[0x0][0x658] ;  /* 0x00019600000b7ab9 */ /* 0x000fe20000000800 */
[----:B------:R-:W-:Y:S01]  /*b370*/  IMAD.X R2, RZ, RZ, ~R2, P1 ;  /* 0x000000ffff027224 */ /* 0x000fe200008e0e02 */
[----:B------:R-:W-:Y:S01]  /*b380*/  ISETP.NE.U32.AND P1, PT, RZ, UR14, PT ;  /* 0x0000000eff007c0c */ /* 0x000fe2000bf25070 */
[----:B------:R-:W-:Y:S01]  /*b390*/  FMUL R6, R4, UR13 ;  /* 0x0000000d04067c20 */ /* 0x000fe20008400000 */
[----:B------:R-:W-:Y:S01]  /*b3a0*/  ULDC UR13, c[0x0][0x648] ;  /* 0x00019200000d7ab9 */ /* 0x000fe20000000800 */
[----:B------:R-:W-:Y:S01]  /*b3b0*/  IMAD R4, R2, UR8, RZ ;  /* 0x0000000802047c24 */ /* 0x000fe2000f8e02ff */
[----:B------:R-:W-:Y:S01]  /*b3c0*/  ISETP.NE.AND.EX P1, PT, RZ, UR15, PT, P1 ;  /* 0x0000000fff007c0c */ /* 0x000fe2000bf25310 */
[C---:B------:R-:W-:Y:S01]  /*b3d0*/  IMAD.WIDE.U32 R2, R5.reuse, UR8, R16 ;  /* 0x0000000805027c25 */ /* 0x040fe2000f8e0010 */
[----:B0-----:R-:W-:Y:S01]  /*b3e0*/  R2UR UR8, R10 ;  /* 0x000000000a0872ca */ /* 0x001fe200000e0000 */
[----:B------:R-:W0:Y:S02]  /*b3f0*/  F2I.U32.TRUNC.NTZ R6, R6 ;  /* 0x0000000600067305 */ /* 0x000e24000020f000 */
[----:B------:R-:W-:Y:S01]  /*b400*/  IMAD R5, R5, UR9, R4 ;  /* 0x0000000905057c24 */ /* 0x000fe2000f8e0204 */
[----:B------:R-:W-:-:S03]  /*b410*/  ULDC UR9, c[0x0][0x618] ;  /* 0x0001860000097ab9 */ /* 0x000fc60000000800 */
[----:B------:R-:W-:-:S05]  /*b420*/  IMAD.IADD R3, R3, 0x1, R5 ;  /* 0x0000000103037824 */ /* 0x000fca00078e0205 */
[--C-:B------:R-:W-:Y:S02]  /*b430*/  SHF.R.U64 R10, R2, UR9, R3.reuse ;  /* 0x00000009020a7c19 */ /* 0x100fe40008001203 */
[----:B------:R-:W-:Y:S01]  /*b440*/  SHF.R.U32.HI R3, RZ, UR9, R3 ;  /* 0x00000009ff037c19 */ /* 0x000fe20008011603 */
[----:B------:R-:W-:Y:S01]  /*b450*/  ULDC UR9, c[0x0][0x608] ;  /* 0x0001820000097ab9 */ /* 0x000fe20000000800 */
[----:B0-----:R-:W-:Y:S02]  /*b460*/  R2UR UR10, R6 ;  /* 0x00000000060a72ca */ /* 0x001fe400000e0000 */
[--C-:B------:R-:W-:Y:S02]  /*b470*/  SHF.R.U64 R12, R10, UR9, R3.reuse ;  /* 0x000000090a0c7c19 */ /* 0x100fe40008001203 */
[----:B------:R-:W-:Y:S01]  /*b480*/  SHF.R.U32.HI R3, RZ, UR9, R3 ;  /* 0x00000009ff037c19 */ /* 0x000fe20008011603 */
[----:B------:R-:W-:-:S03]  /*b490*/  UIADD3 UR9, -UR8, URZ, URZ ;  /* 0x0000003f08097290 */ /* 0x000fc6000fffe13f */
[--C-:B------:R-:W-:Y:S01]  /*b4a0*/  SHF.R.U64 R13, R12, UR11, R3.reuse ;  /* 0x0000000b0c0d7c19 */ /* 0x100fe20008001203 */
[----:B------:R-:W-:Y:S01]  /*b4b0*/  ULDC UR8, c[0x0][0x144] ;  /* 0x0000510000087ab9 */ /* 0x000fe20000000800 */
[----:B------:R-:W-:-:S03]  /*b4c0*/  SHF.R.U32.HI R3, RZ, UR11, R3 ;  /* 0x0000000bff037c19 */ /* 0x000fc60008011603 */
[----:B------:R-:W-:Y:S01]  /*b4d0*/  IMAD.MOV.U32 R2, RZ, RZ, R13 ;  /* 0x000000ffff027224 */ /* 0x000fe200078e000d */
[----:B------:R-:W-:Y:S06]  /*b4e0*/  @!P1 BRA `(.L_x_301) ;  /* 0x0000000000289947 */ /* 0x000fec0003800000 */
        /* <DEDUP_REMOVED lines=10> */
.L_x_301:
[----:B------:R-:W-:Y:S01]  /*b590*/  UISETP.NE.AND UP0, UPT, UR40, URZ, UPT ;  /* 0x0000003f2800728c */ /* 0x000fe2000bf05270 */
[----:B------:R-:W-:Y:S01]  /*b5a0*/  SHF.R.U64 R3, R2, UR13, R3 ;  /* 0x0000000d02037c19 */ /* 0x000fe20008001203 */
[----:B------:R-:W-:Y:S01]  /*b5b0*/  UIADD3 UR10, -UR10, URZ, URZ ;  /* 0x0000003f0a0a7290 */ /* 0x000fe2000fffe13f */
[----:B------:R-:W-:Y:S01]  /*b5c0*/  LOP3.LUT R2, R12, UR6, RZ, 0xc0, !PT ;  /* 0x000000060c027c12 */ /* 0x000fe2000f8ec0ff */
[----:B------:R-:W-:Y:S01]  /*b5d0*/  UIMAD UR7, UR8, UR9, UR7 ;  /* 0x00000009080772a4 */ /* 0x000fe2000f8e0207 */
[----:B------:R-:W-:Y:S01]  /*b5e0*/  LOP3.LUT R5, R10, UR4, RZ, 0xc0, !PT ;  /* 0x000000040a057c12 */ /* 0x000fe2000f8ec0ff */
[----:B------:R-:W-:Y:S01]  /*b5f0*/  IMAD.MOV R4, RZ, RZ, -R3 ;  /* 0x000000ffff047224 */ /* 0x000fe200078e0a03 */
[----:B------:R-:W-:Y:S01]  /*b600*/  ULDC UR8, c[0x0][0x148] ;  /* 0x0000520000087ab9 */ /* 0x000fe20000000800 */
[----:B------:R-:W-:Y:S01]  /*b610*/  IMAD R18, R3, UR5, R2 ;  /* 0x0000000503127c24 */ /* 0x000fe2000f8e0202 */
[----:B------:R-:W-:Y:S01]  /*b620*/  PLOP3.LUT P1, PT, PT, PT, UP0, 0x80, 0x0 ;  /* 0x000000000000781c */ /* 0x000fe20003f2f008 */
[----:B------:R-:W-:Y:S01]  /*b630*/  IMAD.MOV.U32 R3, RZ, RZ, 0x1 ;  /* 0x00000001ff037424 */ /* 0x000fe200078e00ff */
[----:B------:R-:W-:-:S03]  /*b640*/  @UP0 UIMAD UR7, UR8, UR10, UR12 ;  /* 0x0000000a080702a4 */ /* 0x000fc6000f8e020c */
[----:B------:R-:W-:Y:S02]  /*b650*/  ULDC UR8, c[0x0][0x638] ;  /* 0x00018e0000087ab9 */ /* 0x000fe40000000800 */
[----:B------:R-:W-:Y:S02]  /*b660*/  IMAD R2, R4, UR8, R13 ;  /* 0x0000000804027c24 */ /* 0x000fe4000f8e020d */
[----:B-1----:R-:W-:Y:S01]  /*b670*/  IMAD R18, R18, R15, UR7 ;  /* 0x0000000712127e24 */ /* 0x002fe2000f8e020f */
[----:B------:R-:W-:Y:S02]  /*b680*/  ULDC UR7, c[0x0][0x600] ;  /* 0x0001800000077ab9 */ /* 0x000fe40000000800 */
[----:B------:R-:W-:-:S05]  /*b690*/  IMAD R5, R2, UR7, R5 ;  /* 0x0000000702057c24 */ /* 0x000fca000f8e0205 */
[----:B------:R-:W-:Y:S02]  /*b6a0*/  SEL R2, R5, R18, !P1 ;  /* 0x0000001205027207 */ /* 0x000fe40004800000 */
[----:B------:R-:W-:-:S07]  /*b6b0*/  SEL R18, R18, R5, !P1 ;  /* 0x0000000512127207 */ /* 0x000fce0004800000 */
.L_x_299:
[----:B------:R-:W-:Y:S05]  /*b6c0*/  BSYNC B1 ;  /* 0x0000000000017941 */ /* 0x000fea0003800000 */
.L_x_298:
[----:B------:R-:W-:-:S13]  /*b6d0*/  LOP3.LUT P1, RZ, R3, 0xff, RZ, 0xc0, !PT ;  /* 0x000000ff03ff7812 */ /* 0x000fda000782c0ff */
[----:B------:R-:W-:Y:S05]  /*b6e0*/  @P1 BRA `(.L_x_302) ;  /* 0xfffffff000f01947 */ /* 0x000fea000383ffff */
[----:B------:R-:W-:Y:S05]  /*b6f0*/  BSYNC B0 ;  /* 0x0000000000007941 */ /* 0x000fea0003800000 */
.L_x_290:
[----:B------:R-:W-:-:S03]  /*b700*/  UMOV UR7, 0xffffffff ;  /* 0xffffffff00077882 */ /* 0x000fc60000000000 */
[----:B------:R-:W-:Y:S05]  /*b710*/  BRA.DIV UR7, `(.L_x_303) ;  /* 0x0000000207fc7947 */ /* 0x000fea000b800000 */
[----:B------:R-:W-:-:S13]  /*b720*/  ELECT P6, URZ, PT ;  /* 0x00000000003f782f */ /* 0x000fda00038c0000 */
.L_x_317:
[----:B------:R-:W-:Y:S04]  /*b730*/  BSSY B0, `(.L_x_304) ;  /* 0x000001a000007945 */ /* 0x000fe80003800000 */
[----:B------:R-:W-:Y:S05]  /*b740*/  @!P6 BRA `(.L_x_305) ;  /* 0x000000000060e947 */ /* 0x000fea0003800000 */
[----:B------:R-:W-:-:S04]  /*b750*/  ULOP3.LUT UR7, UR38, 0x2, URZ, 0xfc, !UPT ;  /* 0x0000000226077892 */ /* 0x000fc8000f8efc3f */
[----:B------:R-:W-:-:S06]  /*b760*/  UISETP.NE.AND UP0, UPT, UR7, 0x3, UPT ;  /* 0x000000030700788c */ /* 0x000fcc000bf05270 */
[----:B------:R-:W-:-:S13]  /*b770*/  PLOP3.LUT P0, PT, PT, PT, UP0, 0x80, 0x0 ;  /* 0x000000000000781c */ /* 0x000fda0003f0f008 */
[----:B------:R-:W-:Y:S05]  /*b780*/  @!P0 BRA `(.L_x_306) ;  /* 0x0000000000048947 */ /* 0x000fea0003800000 */
[----:B------:R-:W-:Y:S01]  /*b790*/  BPT.TRAP 0x1 ;  /* 0x000000040000795c */ /* 0x000fe20000300000 */
.L_x_306:
[----:B------:R-:W0:Y:S01]  /*b7a0*/  S2R R3, SR_CgaCtaId ;  /* 0x0000000000037919 */ /* 0x000e220000008800 */
[----:B------:R-:W-:-:S04]  /*b7b0*/  MOV R2, 0x400 ;  /* 0x0000040000027802 */ /* 0x000fc80000000f00 */
[----:B0-----:R-:W-:Y:S02]  /*b7c0*/  LEA R3, R3, R2, 0x18 ;  /* 0x0000000203037211 */ /* 0x001fe400078ec0ff */
[----:B------:R-:W-:-:S03]  /*b7d0*/  SHF.L.U32 R2, R8, 0x1f, RZ ;  /* 0x0000001f08027819 */ /* 0x000fc600000006ff */
[----:B------:R-:W-:-:S04]  /*b7e0*/  VIADD R3, R3, 0x10 ;  /* 0x0000001003037836 */ /* 0x000fc80000000000 */
[C---:B------:R-:W-:Y:S02]  /*b7f0*/  IMAD R7, R0.reuse, 0x8, R3 ;  /* 0x0000000800077824 */ /* 0x040fe400078e0203 */
[----:B------:R-:W-:Y:S02]  /*b800*/  VIADD R0, R0, 0x1 ;  /* 0x0000000100007836 */ /* 0x000fe40000000000 */
[----:B------:R-:W0:Y:S03]  /*b810*/  SYNCS.PHASECHK.TRANS64.TRYWAIT P0, [R7+URZ], R2 ;  /* 0x00000002070075a7 */ /* 0x000e26000800017f */
[----:B------:R-:W-:-:S04]  /*b820*/  ISETP.NE.AND P1, PT, R0, 0x2, PT ;  /* 0x000000020000780c */ /* 0x000fc80003f25270 */
[----:B------:R-:W-:Y:S02]  /*b830*/  SEL R5, RZ, 0x1, P1 ;  /* 0x00000001ff057807 */ /* 0x000fe40000800000 */
[----:B------:R-:W-:Y:S02]  /*b840*/  SEL R0, R0, RZ, P1 ;  /* 0x000000ff00007207 */ /* 0x000fe40000800000 */
[----:B------:R-:W-:Y:S01]  /*b850*/  LOP3.LUT R5, R8, R5, RZ, 0x3c, !PT ;  /* 0x0000000508057212 */ /* 0x000fe200078e3cff */
[----:B0-----:R-:W-:Y:S06]  /*b860*/  @!P0 BRA `(.L_x_307) ;  /* 0x0000000000c88947 */ /* 0x001fec0003800000 */
.L_x_318:
[----:B------:R-:W-:Y:S01]  /*b870*/  IMAD R3, R0, 0x8, R3 ;  /* 0x0000000800037824 */ /* 0x000fe200078e0203 */
[----:B------:R-:W-:-:S07]  /*b880*/  SHF.L.U32 R0, R5, 0x1f, RZ ;  /* 0x0000001f05007819 */ /* 0x000fce00000006ff */
.L_x_308:
[----:B-1----:R1:W2:Y:S02]  /*b890*/  SYNCS.PHASECHK.TRANS64.TRYWAIT P0, [R3+URZ], R0 ;  /* 0x00000000030075a7 */ /* 0x0022a4000800017f */
[----:B--2---:R-:W-:Y:S05]  /*b8a0*/  @!P0 NANOSLEEP.SYNCS 0x989680 ;  /* 0x009896800000895d */ /* 0x004fea0003900000 */
[----:B------:R-:W2:Y:S02]  /*b8b0*/  @!P0 SYNCS.PHASECHK.TRANS64 P0, [R3+URZ], R0 ;  /* 0x00000000030085a7 */ /* 0x000ea4000800007f */
[----:B--2---:R-:W-:Y:S05]  /*b8c0*/  @!P0 BRA `(.L_x_308) ;  /* 0xfffffffc00f08947 */ /* 0x004fea000383ffff */
.L_x_305:
[----:B------:R-:W-:Y:S05]  /*b8d0*/  BSYNC B0 ;  /* 0x0000000000007941 */ /* 0x000fea0003800000 */
.L_x_304:
[----:B------:R-:W-:Y:S05]  /*b8e0*/  EXIT ;  /* 0x000000000000794d */ /* 0x000fea0003800000 */
.L_x_14:
[----:B0-----:R0:W1:Y:S02]  /*b8f0*/  SYNCS.PHASECHK.TRANS64.TRYWAIT P0, [R157+URZ], R0 ;  /* 0x000000009d0075a7 */ /* 0x001064000800017f */
[----:B-1----:R-:W-:Y:S05]  /*b900*/  @!P0 NANOSLEEP.SYNCS 0x989680 ;  /* 0x009896800000895d */ /* 0x002fea0003900000 */
[----:B------:R-:W1:Y:S02]  /*b910*/  @!P0 SYNCS.PHASECHK.TRANS64 P0, [R157+URZ], R0 ;  /* 0x000000009d0085a7 */ /* 0x000e64000800007f */
[----:B-1----:R-:W-:Y:S05]  /*b920*/  @!P0 BRA `(.L_x_14) ;  /* 0xfffffffc00f08947 */ /* 0x002fea000383ffff */
[----:B------:R-:W-:Y:S05]  /*b930*/  BRA `(.L_x_309) ;  /* 0xffffff5c00047947 */ /* 0x000fea000383ffff */
.L_x_19:
[----:B-1----:R1:W2:Y:S02]  /*b940*/  SYNCS.PHASECHK.TRANS64.TRYWAIT P1, [R3+URZ], R0 ;  /* 0x00000000030075a7 */ /* 0x0022a4000802017f */
[----:B--2---:R-:W-:Y:S05]  /*b950*/  @!P1 NANOSLEEP.SYNCS 0x989680 ;  /* 0x009896800000995d */ /* 0x004fea0003900000 */
[----:B------:R-:W2:Y:S02]  /*b960*/  @!P1 SYNCS.PHASECHK.TRANS64 P1, [R3+URZ], R0 ;  /* 0x00000000030095a7 */ /* 0x000ea4000802007f */
[----:B--2---:R-:W-:Y:S05]  /*b970*/  @!P1 BRA `(.L_x_19) ;  /* 0xfffffffc00f09947 */ /* 0x004fea000383ffff */
[----:B------:R-:W-:Y:S05]  /*b980*/  BRA `(.L_x_18) ;  /* 0xffffff5c00747947 */ /* 0x000fea000383ffff */
.L_x_24:
[----:B-1----:R-:W-:-:S04]  /*b990*/  IMAD.U32 R4, RZ, RZ, UR8 ;  /* 0x00000008ff047e24 */ /* 0x002fc8000f8e00ff */
[----:B------:R1:W2:Y:S03]  /*b9a0*/  SYNCS.PHASECHK.TRANS64.TRYWAIT P1, [R4+URZ], R3 ;  /* 0x00000003040075a7 */ /* 0x0002a6000802017f */
[----:B--2---:R-:W-:Y:S05]  /*b9b0*/  @!P1 NANOSLEEP.SYNCS 0x989680 ;  /* 0x009896800000995d */ /* 0x004fea0003900000 */
[----:B------:R-:W2:Y:S02]  /*b9c0*/  @!P1 SYNCS.PHASECHK.TRANS64 P1, [R4+URZ], R3 ;  /* 0x00000003040095a7 */ /* 0x000ea4000802007f */
[----:B--2---:R-:W-:Y:S05]  /*b9d0*/  @!P1 BRA `(.L_x_24) ;  /* 0xfffffffc00ec9947 */ /* 0x004fea000383ffff */
[----:B------:R-:W-:Y:S05]  /*b9e0*/  BRA `(.L_x_23) ;  /* 0xffffff6000cc7947 */ /* 0x000fea000383ffff */
.L_x_30:
[----:B0-----:R0:W1:Y:S02]  /*b9f0*/  SYNCS.PHASECHK.TRANS64.TRYWAIT P0, [R157+URZ+0x10], R0 ;  /* 0x000010009d0075a7 */ /* 0x001064000800017f */
[----:B-1----:R-:W-:Y:S05]  /*ba00*/  @!P0 NANOSLEEP.SYNCS 0x989680 ;  /* 0x009896800000895d */ /* 0x002fea0003900000 */
[----:B------:R-:W1:Y:S02]  /*ba10*/  @!P0 SYNCS.PHASECHK.TRANS64 P0, [R157+URZ+0x10], R0 ;  /* 0x000010009d0085a7 */ /* 0x000e64000800007f */
[----:B-1----:R-:W-:Y:S05]  /*ba20*/  @!P0 BRA `(.L_x_30) ;  /* 0xfffffffc00f08947 */ /* 0x002fea000383ffff */
[----:B------:R-:W-:Y:S05]  /*ba30*/  BRA `(.L_x_310) ;  /* 0xffffff6800987947 */ /* 0x000fea000383ffff */
.L_x_291:
[----:B------:R-:W-:Y:S01]  /*ba40*/  BSSY B1, `(.L_x_311) ;  /* 0x0000006000017945 */ /* 0x000fe20003800000 */
[----:B------:R-:W-:-:S07]  /*ba50*/  IMAD.MOV.U32 R15, RZ, RZ, -0x1 ;  /* 0xffffffffff0f7424 */ /* 0x000fce00078e00ff */
[----:B------:R-:W-:Y:S05]  /*ba60*/  WARPSYNC.COLLECTIVE R15, `(.L_x_312) ;  /* 0x000000000f0c7348 */ /* 0x000fea0003c00000 */
[----:B------:R-:W-:Y:S02]  /*ba70*/  ELECT P6, UR62, PT ;  /* 0x00000000003e782f */ /* 0x000fe400038c0000 */
[----:B------:R-:W-:Y:S01]  /*ba80*/  MOV R14, UR62 ;  /* 0x0000003e000e7c02 */ /* 0x000fe20008000f00 */
[----:B------:R-:W-:Y:S10]  /*ba90*/  ENDCOLLECTIVE ;  /* 0x000000000000791b */ /* 0x000ff40003800000 */
.L_x_312:
[----:B------:R-:W-:Y:S05]  /*baa0*/  BSYNC B1 ;  /* 0x0000000000017941 */ /* 0x000fea0003800000 */
.L_x_311:
[----:B------:R-:W-:Y:S05]  /*bab0*/  BRA `(.L_x_313) ;  /* 0xfffffff000087947 */ /* 0x000fea000383ffff */
.L_x_294:
[----:B-1----:R1:W2:Y:S02]  /*bac0*/  SYNCS.PHASECHK.TRANS64.TRYWAIT P1, [R7+URZ+0x10], R4 ;  /* 0x00001004070075a7 */ /* 0x0022a4000802017f */
[----:B--2---:R-:W-:Y:S05]  /*bad0*/  @!P1 NANOSLEEP.SYNCS 0x989680 ;  /* 0x009896800000995d */ /* 0x004fea0003900000 */
[----:B------:R-:W2:Y:S02]  /*bae0*/  @!P1 SYNCS.PHASECHK.TRANS64 P1, [R7+URZ+0x10], R4 ;  /* 0x00001004070095a7 */ /* 0x000ea4000802007f */
[----:B--2---:R-:W-:Y:S05]  /*baf0*/  @!P1 BRA `(.L_x_294) ;  /* 0xfffffffc00f09947 */ /* 0x004fea000383ffff */
[----:B------:R-:W-:Y:S05]  /*bb00*/  BRA `(.L_x_314) ;  /* 0xfffffff0004c7947 */ /* 0x000fea000383ffff */
.L_x_303:
[----:B------:R-:W-:Y:S01]  /*bb10*/  BSSY B0, `(.L_x_315) ;  /* 0x0000006000007945 */ /* 0x000fe20003800000 */
[----:B------:R-:W-:-:S07]  /*bb20*/  IMAD.MOV.U32 R15, RZ, RZ, -0x1 ;  /* 0xffffffffff0f7424 */ /* 0x000fce00078e00ff */
[----:B------:R-:W-:Y:S05]  /*bb30*/  WARPSYNC.COLLECTIVE R15, `(.L_x_316) ;  /* 0x000000000f0c7348 */ /* 0x000fea0003c00000 */
[----:B------:R-:W-:Y:S02]  /*bb40*/  ELECT P6, UR62, PT ;  /* 0x00000000003e782f */ /* 0x000fe400038c0000 */
[----:B------:R-:W-:Y:S01]  /*bb50*/  MOV R14, UR62 ;  /* 0x0000003e000e7c02 */ /* 0x000fe20008000f00 */
[----:B------:R-:W-:Y:S10]  /*bb60*/  ENDCOLLECTIVE ;  /* 0x000000000000791b */ /* 0x000ff40003800000 */
.L_x_316:
[----:B------:R-:W-:Y:S05]  /*bb70*/  BSYNC B0 ;  /* 0x0000000000007941 */ /* 0x000fea0003800000 */
.L_x_315:
[----:B------:R-:W-:Y:S05]  /*bb80*/  BRA `(.L_x_317) ;  /* 0xfffffff800e87947 */ /* 0x000fea000383ffff */
.L_x_307:
[----:B0-----:R0:W1:Y:S02]  /*bb90*/  SYNCS.PHASECHK.TRANS64.TRYWAIT P0, [R7+URZ], R2 ;  /* 0x00000002070075a7 */ /* 0x001064000800017f */
[----:B-1----:R-:W-:Y:S05]  /*bba0*/  @!P0 NANOSLEEP.SYNCS 0x989680 ;  /* 0x009896800000895d */ /* 0x002fea0003900000 */
[----:B------:R-:W1:Y:S02]  /*bbb0*/  @!P0 SYNCS.PHASECHK.TRANS64 P0, [R7+URZ], R2 ;  /* 0x00000002070085a7 */ /* 0x000e64000800007f */
[----:B-1----:R-:W-:Y:S05]  /*bbc0*/  @!P0 BRA `(.L_x_307) ;  /* 0xfffffffc00f08947 */ /* 0x002fea000383ffff */
[----:B------:R-:W-:Y:S05]  /*bbd0*/  BRA `(.L_x_318) ;  /* 0xfffffffc00247947 */ /* 0x000fea000383ffff */
.L_x_319:
[----:B------:R-:W-:-:S00]  /*bbe0*/  BRA `(.L_x_319) ;  /* 0xfffffffc00fc7947 */ /* 0x000fc0000383ffff */
[----:B------:R-:W-:-:S00]  /*bbf0*/  NOP ;  /* 0x0000000000007918 */ /* 0x000fc00000000000 */
        /* <DEDUP_REMOVED lines=8> */
.L_x_320:


//--------------------- .nv.global.init           --------------------------
	.section	.nv.global.init,"aw",@progbits
.nv.global.init:
	.type		$str$22,@object
	.size		$str$22,($str$23 - $str$22)
$str$22:
        /*0000*/ 	.byte	0x6b, 0x5f, 0x74, 0x69, 0x6c, 0x65, 0x5f, 0x63, 0x6f, 0x75, 0x6e, 0x74, 0x20, 0x3e, 0x3d, 0x20
        /*0010*/ 	.byte	0x31, 0x00
	.type		$str$23,@object
	.size		$str$23,(__unnamed_1 - $str$23)
$str$23:
        /*0012*/ 	.byte	0x2f, 0x74, 0x6d, 0x70, 0x2f, 0x63, 0x75, 0x74, 0x6c, 0x61, 0x73, 0x73, 0x5f, 0x73, 0x77, 0x65
        /*0022*/ 	.byte	0x65, 0x70, 0x5f, 0x73, 0x72, 0x63, 0x2f, 0x69, 0x6e, 0x63, 0x6c, 0x75, 0x64, 0x65, 0x2f, 0x63
        /*0032*/ 	.byte	0x75, 0x74, 0x6c, 0x61, 0x73, 0x73, 0x2f, 0x67, 0x65, 0x6d, 0x6d, 0x2f, 0x63, 0x6f, 0x6c, 0x6c
        /*0042*/ 	.byte	0x65, 0x63, 0x74, 0x69, 0x76, 0x65, 0x2f, 0x73, 0x6d, 0x39, 0x30, 0x5f, 0x6d, 0x6d, 0x61, 0x5f
        /*0052*/ 	.byte	0x74, 0x6d, 0x61, 0x5f, 0x67, 0x6d, 0x6d, 0x61, 0x5f, 0x73, 0x73, 0x5f, 0x77, 0x61, 0x72, 0x70
        /*0062*/ 	.byte	0x73, 0x70, 0x65, 0x63, 0x69, 0x61, 0x6c, 0x69, 0x7a, 0x65, 0x64, 0x2e, 0x68, 0x70, 0x70, 0x00
	.type		__unnamed_1,@object
	.size		__unnamed_1,(.L_0 - __unnamed_1)
__unnamed_1:
        /*0072*/ 	.byte	0x76, 0x6f, 0x69, 0x64, 0x20, 0x63, 0x75, 0x74, 0x6c, 0x61, 0x73, 0x73, 0x3a, 0x3a, 0x67, 0x65
        /* <DEDUP_REMOVED lines=180> */
        /*0bc2*/ 	.byte	0x69, 0x74, 0x79, 0x5d, 0x00
.L_0:


//--------------------- .nv.shared._ZN7cutlass13device_kernelINS_4gemm6kernel13GemmUniversalIN4cute5tupleIJiiiiEEENS1_10collective13CollectiveMmaINS1_34MainloopSm90TmaGmmaWarpSpecializedILi2ENS5_IJNS4_1CILi1EEESB_SB_EEENS1_32KernelTmaWarpSpecializedPingpongEEENS5_IJNSA_ILi64EEENSA_ILi256EEENSA_ILi128EEEEEENS_10bfloat16_tENS5_IJSB_llEEESJ_SK_NS4_8TiledMMAINS4_8MMA_AtomIJNS4_4SM904GMMA28MMA_64x256x16_F32BF16BF16_SSILNSO_5MajorE1ELSQ_1ELNSO_7ScaleInE1ELSR_1EEEEEENS4_6LayoutISC_NS5_IJNSA_ILi0EEESV_SV_EEEEENS5_IJNS4_10UnderscoreESY_SY_EEEEENS4_13SM90_TMA_LOADENS4_14ComposedLayoutINS4_7SwizzleILi3ELi4ELi3EEENS4_18smem_ptr_flag_bitsILi16EEENSU_INS5_IJSF_NSA_ILi8EEEEEENS5_IJSB_SF_EEEEEEEvNS4_8identityES11_S1B_vS1C_EENS_8epilogue10collective6detail29Sm90TmaWarpSpecializedAdapterINS1F_15DefaultEpilogueISJ_NS5_IJlSB_lEEES1J_NS1E_6thread17LinearCombinationISJ_Li1EffLNS1K_9ScaleType4KindE0ELNS_15FloatRoundStyleE2ESJ_EENS1_15EpilogueDefaultEEEEEvvEEEEvNT_6ParamsE --------------------------
	.section	.nv.shared._ZN7cutlass13device_kernelINS_4gemm6kernel13GemmUniversalIN4cute5tupleIJiiiiEEENS1_10collective13CollectiveMmaINS1_34MainloopSm90TmaGmmaWarpSpecializedILi2ENS5_IJNS4_1CILi1EEESB_SB_EEENS1_32KernelTmaWarpSpecializedPingpongEEENS5_IJNSA_ILi64EEENSA_ILi256EEENSA_ILi128EEEEEENS_10bfloat16_tENS5_IJSB_llEEESJ_SK_NS4_8TiledMMAINS4_8MMA_AtomIJNS4_4SM904GMMA28MMA_64x256x16_F32BF16BF16_SSILNSO_5MajorE1ELSQ_1ELNSO_7ScaleInE1ELSR_1EEEEEENS4_6LayoutISC_NS5_IJNSA_ILi0EEESV_SV_EEEEENS5_IJNS4_10UnderscoreESY_SY_EEEEENS4_13SM90_TMA_LOADENS4_14ComposedLayoutINS4_7SwizzleILi3ELi4ELi3EEENS4_18smem_ptr_flag_bitsILi16EEENSU_INS5_IJSF_NSA_ILi8EEEEEENS5_IJSB_SF_EEEEEEEvNS4_8identityES11_S1B_vS1C_EENS_8epilogue10collective6detail29Sm90TmaWarpSpecializedAdapterINS1F_15DefaultEpilogueISJ_NS5_IJlSB_lEEES1J_NS1E_6thread17LinearCombinationISJ_Li1EffLNS1K_9ScaleType4KindE0ELNS_15FloatRoundStyleE2ESJ_EENS1_15EpilogueDefaultEEEEEvvEEEEvNT_6ParamsE,"aw",@nobits
	.sectionflags	@""
	.align	16
	.zero		1024


//--------------------- .nv.shared.reserved.0     --------------------------
	.section	.nv.shared.reserved.0,"aw",@nobits
	.weak		__nv_reservedSMEM_offset_0_alias
	.size		__nv_reservedSMEM_offset_0_alias, 0, 0
	.other		__nv_reservedSMEM_offset_0_alias,@"STO_CUDA_RESERVED_SHARED STV_DEFAULT"
__nv_reservedSMEM_offset_0_alias:
	.zero		0


//--------------------- .nv.global                --------------------------
	.section	.nv.global,"aw",@nobits
.nv.global:
	.type		_ZN40_INTERNAL_fa501376_4_k_cu_846269c7_207914cute1_E,@object
	.size		_ZN40_INTERNAL_fa501376_4_k_cu_846269c7_207914cute1_E,(_ZN40_INTERNAL_fa501376_4_k_cu_846269c7_207914cuda3std3__45__cpo6cbeginE - _ZN40_INTERNAL_fa501376_4_k_cu_846269c7_207914cute1_E)
_ZN40_INTERNAL_fa501376_4_k_cu_846269c7_207914cute1_E:
	.zero		1
	.type		_ZN40_INTERNAL_fa501376_4_k_cu_846269c7_207914cuda3std3__45__cpo6cbeginE,@object
	.size		_ZN40_INTERNAL_fa501376_4_k_cu_846269c7_207914cuda3std3__45__cpo6cbeginE,(_ZN40_INTERNAL_fa501376_4_k_cu_846269c7_207914cuda3std3__48in_placeE - _ZN40_INTERNAL_fa501376_4_k_cu_846269c7_207914cuda3std3__45__cpo6cbeginE)
_ZN40_INTERNAL_fa501376_4_k_cu_846269c7_207914cuda3std3__45__cpo6cbeginE:
	.zero		1
	.type		_ZN40_INTERNAL_fa501376_4_k_cu_846269c7_207914cuda3std3__48in_placeE,@object
	.size		_ZN40_INTERNAL_fa501376_4_k_cu_846269c7_207914cuda3std3__48in_placeE,(_ZN40_INTERNAL_fa501376_4_k_cu_846269c7_207914cuda3std6ranges3__45__cpo9iter_moveE - _ZN40_INTERNAL_fa501376_4_k_cu_846269c7_207914cuda3std3__48in_placeE)
_ZN40_INTERNAL_fa501376_4_k_cu_846269c7_207914cuda3std3__48in_placeE:
	.zero		1
	.type		_ZN40_INTERNAL_fa501376_4_k_cu_846269c7_207914cuda3std6ranges3__45__cpo9iter_moveE,@object
	.size		_ZN40_INTERNAL_fa501376_4_k_cu_846269c7_207914cuda3std6ranges3__45__cpo9iter_moveE,(_ZN40_INTERNAL_fa501376_4_k_cu_846269c7_207914cuda3std3__45__cpo5beginE - _ZN40_INTERNAL_fa501376_4_k_cu_846269c7_207914cuda3std6ranges3__45__cpo9iter_moveE)
_ZN40_INTERNAL_fa501376_4_k_cu_846269c7_207914cuda3std6ranges3__45__cpo9iter_moveE:
	.zero		1
	.type		_ZN40_INTERNAL_fa501376_4_k_cu_846269c7_207914cuda3std3__45__cpo5beginE,@object
	.size		_ZN40_INTERNAL_fa501376_4_k_cu_846269c7_207914cuda3std3__45__cpo5beginE,(_ZN40_INTERNAL_fa501376_4_k_cu_846269c7_207914cuda3std3__442_GLOBAL__N__fa501376_4_k_cu_846269c7_207916ignoreE - _ZN40_INTERNAL_fa501376_4_k_cu_846269c7_207914cuda3std3__45__cpo5beginE)
_ZN40_INTERNAL_fa501376_4_k_cu_846269c7_207914cuda3std3__45__cpo5beginE:
	.zero		1
	.type		_ZN40_INTERNAL_fa501376_4_k_cu_846269c7_207914cuda3std3__442_GLOBAL__N__fa501376_4_k_cu_846269c7_207916ignoreE,@object
	.size		_ZN40_INTERNAL_fa501376_4_k_cu_846269c7_207914cuda3std3__442_GLOBAL__N__fa501376_4_k_cu_846269c7_207916ignoreE,(_ZN40_INTERNAL_fa501376_4_k_cu_846269c7_207914cute7productE - _ZN40_INTERNAL_fa501376_4_k_cu_846269c7_207914cuda3std3__442_GLOBAL__N__fa501376_4_k_cu_846269c7_207916ignoreE)
_ZN40_INTERNAL_fa501376_4_k_cu_846269c7_207914cuda3std3__442_GLOBAL__N__fa501376_4_k_cu_846269c7_207916ignoreE:
	.zero		1
	.type		_ZN40_INTERNAL_fa501376_4_k_cu_846269c7_207914cute7productE,@object
	.size		_ZN40_INTERNAL_fa501376_4_k_cu_846269c7_207914cute7productE,(_ZN40_INTERNAL_fa501376_4_k_cu_846269c7_207914cuda3std3__45__cpo3endE - _ZN40_INTERNAL_fa501376_4_k_cu_846269c7_207914cute7productE)
_ZN40_INTERNAL_fa501376_4_k_cu_846269c7_207914cute7productE:
	.zero		1
	.type		_ZN40_INTERNAL_fa501376_4_k_cu_846269c7_207914cuda3std3__45__cpo3endE,@object
	.size		_ZN40_INTERNAL_fa501376_4_k_cu_846269c7_207914cuda3std3__45__cpo3endE,(_ZN40_INTERNAL_fa501376_4_k_cu_846269c7_207914cuda3std3__419piecewise_constructE - _ZN40_INTERNAL_fa501376_4_k_cu_846269c7_207914cuda3std3__45__cpo3endE)
_ZN40_INTERNAL_fa501376_4_k_cu_846269c7_207914cuda3std3__45__cpo3endE:
	.zero		1
	.type		_ZN40_INTERNAL_fa501376_4_k_cu_846269c7_207914cuda3std3__419piecewise_constructE,@object
	.size		_ZN40_INTERNAL_fa501376_4_k_cu_846269c7_207914cuda3std3__419piecewise_constructE,(_ZN40_INTERNAL_fa501376_4_k_cu_846269c7_207914cuda3std3__45__cpo4cendE - _ZN40_INTERNAL_fa501376_4_k_cu_846269c7_207914cuda3std3__419piecewise_constructE)
_ZN40_INTERNAL_fa501376_4_k_cu_846269c7_207914cuda3std3__419piecewise_constructE:
	.zero		1
	.type		_ZN40_INTERNAL_fa501376_4_k_cu_846269c7_207914cuda3std3__45__cpo4cendE,@object
	.size		_ZN40_INTERNAL_fa501376_4_k_cu_846269c7_207914cuda3std3__45__cpo4cendE,(_ZN40_INTERNAL_fa501376_4_k_cu_846269c7_207914cuda3std6ranges3__45__cpo4swapE - _ZN40_INTERNAL_fa501376_4_k_cu_846269c7_207914cuda3std3__45__cpo4cendE)
_ZN40_INTERNAL_fa501376_4_k_cu_846269c7_207914cuda3std3__45__cpo4cendE:
	.zero		1
	.type		_ZN40_INTERNAL_fa501376_4_k_cu_846269c7_207914cuda3std6ranges3__45__cpo4swapE,@object
	.size		_ZN40_INTERNAL_fa501376_4_k_cu_846269c7_207914cuda3std6ranges3__45__cpo4swapE,(.L_8 - _ZN40_INTERNAL_fa501376_4_k_cu_846269c7_207914cuda3std6ranges3__45__cpo4swapE)
_ZN40_INTERNAL_fa501376_4_k_cu_846269c7_207914cuda3std6ranges3__45__cpo4swapE:
	.zero		1
.L_8:


//--------------------- .nv.constant0._ZN7cutlass13device_kernelINS_4gemm6kernel13GemmUniversalIN4cute5tupleIJiiiiEEENS1_10collective13CollectiveMmaINS1_34MainloopSm90TmaGmmaWarpSpecializedILi2ENS5_IJNS4_1CILi1EEESB_SB_EEENS1_32KernelTmaWarpSpecializedPingpongEEENS5_IJNSA_ILi64EEENSA_ILi256EEENSA_ILi128EEEEEENS_10bfloat16_tENS5_IJSB_llEEESJ_SK_NS4_8TiledMMAINS4_8MMA_AtomIJNS4_4SM904GMMA28MMA_64x256x16_F32BF16BF16_SSILNSO_5MajorE1ELSQ_1ELNSO_7ScaleInE1ELSR_1EEEEEENS4_6LayoutISC_NS5_IJNSA_ILi0EEESV_SV_EEEEENS5_IJNS4_10UnderscoreESY_SY_EEEEENS4_13SM90_TMA_LOADENS4_14ComposedLayoutINS4_7SwizzleILi3ELi4ELi3EEENS4_18smem_ptr_flag_bitsILi16EEENSU_INS5_IJSF_NSA_ILi8EEEEEENS5_IJSB_SF_EEEEEEEvNS4_8identityES11_S1B_vS1C_EENS_8epilogue10collective6detail29Sm90TmaWarpSpecializedAdapterINS1F_15DefaultEpilogueISJ_NS5_IJlSB_lEEES1J_NS1E_6thread17LinearCombinationISJ_Li1EffLNS1K_9ScaleType4KindE0ELNS_15FloatRoundStyleE2ESJ_EENS1_15EpilogueDefaultEEEEEvvEEEEvNT_6ParamsE --------------------------
	.section	.nv.constant0._ZN7cutlass13device_kernelINS_4gemm6kernel13GemmUniversalIN4cute5tupleIJiiiiEEENS1_10collective13CollectiveMmaINS1_34MainloopSm90TmaGmmaWarpSpecializedILi2ENS5_IJNS4_1CILi1EEESB_SB_EEENS1_32KernelTmaWarpSpecializedPingpongEEENS5_IJNSA_ILi64EEENSA_ILi256EEENSA_ILi128EEEEEENS_10bfloat16_tENS5_IJSB_llEEESJ_SK_NS4_8TiledMMAINS4_8MMA_AtomIJNS4_4SM904GMMA28MMA_64x256x16_F32BF16BF16_SSILNSO_5MajorE1ELSQ_1ELNSO_7ScaleInE1ELSR_1EEEEEENS4_6LayoutISC_NS5_IJNSA_ILi0EEESV_SV_EEEEENS5_IJNS4_10UnderscoreESY_SY_EEEEENS4_13SM90_TMA_LOADENS4_14ComposedLayoutINS4_7SwizzleILi3ELi4ELi3EEENS4_18smem_ptr_flag_bitsILi16EEENSU_INS5_IJSF_NSA_ILi8EEEEEENS5_IJSB_SF_EEEEEEEvNS4_8identityES11_S1B_vS1C_EENS_8epilogue10collective6detail29Sm90TmaWarpSpecializedAdapterINS1F_15DefaultEpilogueISJ_NS5_IJlSB_lEEES1J_NS1E_6thread17LinearCombinationISJ_Li1EffLNS1K_9ScaleType4KindE0ELNS_15FloatRoundStyleE2ESJ_EENS1_15EpilogueDefaultEEEEEvvEEEEvNT_6ParamsE,"a",@progbits
	.sectionflags	@""
	.align	4
.nv.constant0._ZN7cutlass13device_kernelINS_4gemm6kernel13GemmUniversalIN4cute5tupleIJiiiiEEENS1_10collective13CollectiveMmaINS1_34MainloopSm90TmaGmmaWarpSpecializedILi2ENS5_IJNS4_1CILi1EEESB_SB_EEENS1_32KernelTmaWarpSpecializedPingpongEEENS5_IJNSA_ILi64EEENSA_ILi256EEENSA_ILi128EEEEEENS_10bfloat16_tENS5_IJSB_llEEESJ_SK_NS4_8TiledMMAINS4_8MMA_AtomIJNS4_4SM904GMMA28MMA_64x256x16_F32BF16BF16_SSILNSO_5MajorE1ELSQ_1ELNSO_7ScaleInE1ELSR_1EEEEEENS4_6LayoutISC_NS5_IJNSA_ILi0EEESV_SV_EEEEENS5_IJNS4_10UnderscoreESY_SY_EEEEENS4_13SM90_TMA_LOADENS4_14ComposedLayoutINS4_7SwizzleILi3ELi4ELi3EEENS4_18smem_ptr_flag_bitsILi16EEENSU_INS5_IJSF_NSA_ILi8EEEEEENS5_IJSB_SF_EEEEEEEvNS4_8identityES11_S1B_vS1C_EENS_8epilogue10collective6detail29Sm90TmaWarpSpecializedAdapterINS1F_15DefaultEpilogueISJ_NS5_IJlSB_lEEES1J_NS1E_6thread17LinearCombinationISJ_Li1EffLNS1K_9ScaleType4KindE0ELNS_15FloatRoundStyleE2ESJ_EENS1_15EpilogueDefaultEEEEEvvEEEEvNT_6ParamsE:
	.zero		1664


//--------------------- SYMBOLS --------------------------

	.type		.nv.reservedSmem.offset0,@object
	.size		.nv.reservedSmem.offset0,0x4
	.type		__assertfail,@function
